// auto-generated by cutlass_sweep.conv — config: {"arch": "sm_90", "cluster_m": 2, "cluster_n": 1, "conv_kind": "dgrad", "dtype": "fp16", "ndim": 2, "tile_k": 64, "tile_m": 64, "tile_n": 64}
#include "cutlass/cutlass.h"
#include "cute/tensor.hpp"
#include "cutlass/kernel_hardware_info.hpp"
#include "cutlass/conv/convolution.h"
#include "cutlass/conv/dispatch_policy.hpp"
#include "cutlass/conv/collective/collective_builder.hpp"
#include "cutlass/conv/kernel/conv_universal.hpp"
#include "cutlass/conv/device/conv_universal_adapter.hpp"
#include "cutlass/epilogue/collective/collective_builder.hpp"

using namespace cute;
using Elem = cutlass::half_t;
using Acc  = float;
using LayoutAB = cutlass::layout::TensorNHWC;
using LayoutC  = cutlass::layout::TensorNHWC;
constexpr auto ConvOp = cutlass::conv::Operator::kDgrad;
using TileShape    = Shape<_64, _64, Shape<_64>>;
using ClusterShape = Shape<_2, _1, _1>;

using CollectiveEpilogue = typename cutlass::epilogue::collective::CollectiveBuilder<
    cutlass::arch::Sm90, cutlass::arch::OpClassTensorOp,
    TileShape, ClusterShape,
    cutlass::epilogue::collective::EpilogueTileAuto,
    Acc, Acc,
    Elem, LayoutC, 128 / cutlass::sizeof_bits<Elem>::value,
    Elem, LayoutC, 128 / cutlass::sizeof_bits<Elem>::value,
    cutlass::epilogue::collective::EpilogueScheduleAuto
  >::CollectiveOp;

using CollectiveMainloop = typename cutlass::conv::collective::CollectiveBuilder<
    cutlass::arch::Sm90, cutlass::arch::OpClassTensorOp, ConvOp,
    Elem, LayoutAB, 128 / cutlass::sizeof_bits<Elem>::value,
    Elem, LayoutAB, 128 / cutlass::sizeof_bits<Elem>::value,
    Acc,
    TileShape, ClusterShape,
    cutlass::conv::collective::StageCountAutoCarveout<
        static_cast<int>(sizeof(typename CollectiveEpilogue::SharedStorage))>,
    cutlass::conv::collective::KernelScheduleAuto
  >::CollectiveOp;

using ProblemShape = cutlass::conv::ConvProblemShape<
    ConvOp, CollectiveMainloop::DispatchPolicy::NumSpatialDimensions>;
using ConvKernel = cutlass::conv::kernel::ConvUniversal<
    ProblemShape, CollectiveMainloop, CollectiveEpilogue>;
using Conv = cutlass::conv::device::ConvUniversalAdapter<ConvKernel>;

auto* _anchor = &cutlass::device_kernel<ConvKernel>;


// ===== COMPILED SASS (sm_90a) =====

	.target	sm_90a

	.elftype	@"ET_EXEC"


//--------------------- .note.nv.tkinfo           --------------------------
	.section	.note.nv.tkinfo,"",@"SHT_NOTE"
	.sectionflags	@"SHF_NOTE_NV_TKINFO"
	.tkinfo
        /*0018*/ 	.word	0x00000002
        /*0030*/ 	.string	""
        /*0030*/ 	.string	"ptxas"
        /*0030*/ 	.string	"Cuda compilation tools, release 13.0, V13.0.88"
        /*0030*/ 	.string	"Build cuda_13.0.r13.0/compiler.36424714_0"
        /*0030*/ 	.string	"-arch sm_90a -m 64 "



//--------------------- .note.nv.cuinfo           --------------------------
	.section	.note.nv.cuinfo,"",@"SHT_NOTE"
	.sectionflags	@"SHF_NOTE_NV_CUINFO"
        /*0018*/ 	.short	0x0002
        /*001a*/ 	.short	0x005a
        /*001c*/ 	.short	0x0082
	.zero		2


//--------------------- .nv.info                  --------------------------
	.section	.nv.info,"",@"SHT_CUDA_INFO"
	.align	4


	//----- nvinfo : EIATTR_REGCOUNT
	.align		4
        /*0000*/ 	.byte	0x04, 0x2f
        /*0002*/ 	.short	(.L_12 - .L_11)
	.align		4
.L_11:
        /*0004*/ 	.word	index@(_ZN7cutlass13device_kernelINS_4conv6kernel13ConvUniversalINS1_16ConvProblemShapeILNS1_8OperatorE1ELi2EEENS1_10collective14CollectiveConvINS1_46MainloopSm90TmaGmmaWarpSpecializedImplicitGemmILS5_1ELi14ELi2EN4cute5tupleIJNSA_1CILi2EEENSC_ILi1EEESE_EEENS1_36KernelImplicitTmaWarpSpecializedSm90ELi1EEENSB_IJNSC_ILi64EEESI_NSB_IJSI_EEEEEENS_6half_tESL_NSA_8TiledMMAINSA_8MMA_AtomIJNSA_4SM904GMMA25MMA_64x64x16_F32F16F16_SSILNSP_5MajorE0ELSR_1ELNSP_7ScaleInE1ELSS_1EEEEEENSA_6LayoutINSB_IJSE_SE_SE_EEENSB_IJNSC_ILi0EEESX_SX_EEEEENSB_IJNSA_10UnderscoreES10_S10_EEEEENS7_6detail26Sm90ImplicitGemmTileTraitsINSA_20SM90_TMA_LOAD_IM2COLENSA_14ComposedLayoutINSA_7SwizzleILi3ELi4ELi3EEENSA_18smem_ptr_flag_bitsILi16EEENSV_INSB_IJNSB_IJNSC_ILi8EEES1B_EEENSB_IJSI_SE_EEENSB_IJSE_NSC_ILi14EEEEEEEEENSB_IJNSB_IJSI_NSC_ILi512EEEEEENSB_IJSE_SX_EEENSB_IJSX_NSC_ILi4096EEEEEEEEEEEEEvEENS14_INSA_23SM90_TMA_LOAD_MULTICASTENS16_IS18_S1A_NSV_INSB_IJS1D_S1C_S1F_EEENSB_IJS1J_S1I_S1L_EEEEEEEvEEEENS_8epilogue10collective6detail29Sm90TmaWarpSpecializedAdapterINS1Y_15DefaultEpilogueISL_NSB_IJNSB_IJlllEEESE_SX_EEES23_NS1X_6thread17LinearCombinationISL_Li1EffLNS24_9ScaleType4KindE0ELNS_15FloatRoundStyleE2ESL_EENS_4gemm15EpilogueDefaultEEEEEvvEEEEvNT_6ParamsE)
        /*0008*/ 	.word	0x0000003a


	//----- nvinfo : EIATTR_FRAME_SIZE
	.align		4
.L_12:
        /*000c*/ 	.byte	0x04, 0x11
        /*000e*/ 	.short	(.L_14 - .L_13)
	.align		4
.L_13:
        /*0010*/ 	.word	index@(_ZN7cutlass13device_kernelINS_4conv6kernel13ConvUniversalINS1_16ConvProblemShapeILNS1_8OperatorE1ELi2EEENS1_10collective14CollectiveConvINS1_46MainloopSm90TmaGmmaWarpSpecializedImplicitGemmILS5_1ELi14ELi2EN4cute5tupleIJNSA_1CILi2EEENSC_ILi1EEESE_EEENS1_36KernelImplicitTmaWarpSpecializedSm90ELi1EEENSB_IJNSC_ILi64EEESI_NSB_IJSI_EEEEEENS_6half_tESL_NSA_8TiledMMAINSA_8MMA_AtomIJNSA_4SM904GMMA25MMA_64x64x16_F32F16F16_SSILNSP_5MajorE0ELSR_1ELNSP_7ScaleInE1ELSS_1EEEEEENSA_6LayoutINSB_IJSE_SE_SE_EEENSB_IJNSC_ILi0EEESX_SX_EEEEENSB_IJNSA_10UnderscoreES10_S10_EEEEENS7_6detail26Sm90ImplicitGemmTileTraitsINSA_20SM90_TMA_LOAD_IM2COLENSA_14ComposedLayoutINSA_7SwizzleILi3ELi4ELi3EEENSA_18smem_ptr_flag_bitsILi16EEENSV_INSB_IJNSB_IJNSC_ILi8EEES1B_EEENSB_IJSI_SE_EEENSB_IJSE_NSC_ILi14EEEEEEEEENSB_IJNSB_IJSI_NSC_ILi512EEEEEENSB_IJSE_SX_EEENSB_IJSX_NSC_ILi4096EEEEEEEEEEEEEvEENS14_INSA_23SM90_TMA_LOAD_MULTICASTENS16_IS18_S1A_NSV_INSB_IJS1D_S1C_S1F_EEENSB_IJS1J_S1I_S1L_EEEEEEEvEEEENS_8epilogue10collective6detail29Sm90TmaWarpSpecializedAdapterINS1Y_15DefaultEpilogueISL_NSB_IJNSB_IJlllEEESE_SX_EEES23_NS1X_6thread17LinearCombinationISL_Li1EffLNS24_9ScaleType4KindE0ELNS_15FloatRoundStyleE2ESL_EENS_4gemm15EpilogueDefaultEEEEEvvEEEEvNT_6ParamsE)
        /*0014*/ 	.word	0x00000000


	//----- nvinfo : EIATTR_MIN_STACK_SIZE
	.align		4
.L_14:
        /*0018*/ 	.byte	0x04, 0x12
        /*001a*/ 	.short	(.L_16 - .L_15)
	.align		4
.L_15:
        /*001c*/ 	.word	index@(_ZN7cutlass13device_kernelINS_4conv6kernel13ConvUniversalINS1_16ConvProblemShapeILNS1_8OperatorE1ELi2EEENS1_10collective14CollectiveConvINS1_46MainloopSm90TmaGmmaWarpSpecializedImplicitGemmILS5_1ELi14ELi2EN4cute5tupleIJNSA_1CILi2EEENSC_ILi1EEESE_EEENS1_36KernelImplicitTmaWarpSpecializedSm90ELi1EEENSB_IJNSC_ILi64EEESI_NSB_IJSI_EEEEEENS_6half_tESL_NSA_8TiledMMAINSA_8MMA_AtomIJNSA_4SM904GMMA25MMA_64x64x16_F32F16F16_SSILNSP_5MajorE0ELSR_1ELNSP_7ScaleInE1ELSS_1EEEEEENSA_6LayoutINSB_IJSE_SE_SE_EEENSB_IJNSC_ILi0EEESX_SX_EEEEENSB_IJNSA_10UnderscoreES10_S10_EEEEENS7_6detail26Sm90ImplicitGemmTileTraitsINSA_20SM90_TMA_LOAD_IM2COLENSA_14ComposedLayoutINSA_7SwizzleILi3ELi4ELi3EEENSA_18smem_ptr_flag_bitsILi16EEENSV_INSB_IJNSB_IJNSC_ILi8EEES1B_EEENSB_IJSI_SE_EEENSB_IJSE_NSC_ILi14EEEEEEEEENSB_IJNSB_IJSI_NSC_ILi512EEEEEENSB_IJSE_SX_EEENSB_IJSX_NSC_ILi4096EEEEEEEEEEEEEvEENS14_INSA_23SM90_TMA_LOAD_MULTICASTENS16_IS18_S1A_NSV_INSB_IJS1D_S1C_S1F_EEENSB_IJS1J_S1I_S1L_EEEEEEEvEEEENS_8epilogue10collective6detail29Sm90TmaWarpSpecializedAdapterINS1Y_15DefaultEpilogueISL_NSB_IJNSB_IJlllEEESE_SX_EEES23_NS1X_6thread17LinearCombinationISL_Li1EffLNS24_9ScaleType4KindE0ELNS_15FloatRoundStyleE2ESL_EENS_4gemm15EpilogueDefaultEEEEEvvEEEEvNT_6ParamsE)
        /*0020*/ 	.word	0x00000000
.L_16:


//--------------------- .nv.compat                --------------------------
	.section	.nv.compat,"",@"SHT_CUDA_COMPAT_INFO"
	.align	4
        /*0000*/ 	.byte	0x02, 0x09, 0x01, 0x00, 0x02, 0x02, 0x04, 0x00, 0x02, 0x05, 0x05, 0x00, 0x03, 0x07, 0x01, 0x01
        /*0010*/ 	.byte	0x02, 0x03, 0x01, 0x00, 0x02, 0x06, 0x01, 0x00, 0x04, 0x0b, 0x08, 0x00, 0x00, 0x00, 0x00, 0x00
        /*0020*/ 	.byte	0x00, 0x00, 0x00, 0x00


//--------------------- .nv.info._ZN7cutlass13device_kernelINS_4conv6kernel13ConvUniversalINS1_16ConvProblemShapeILNS1_8OperatorE1ELi2EEENS1_10collective14CollectiveConvINS1_46MainloopSm90TmaGmmaWarpSpecializedImplicitGemmILS5_1ELi14ELi2EN4cute5tupleIJNSA_1CILi2EEENSC_ILi1EEESE_EEENS1_36KernelImplicitTmaWarpSpecializedSm90ELi1EEENSB_IJNSC_ILi64EEESI_NSB_IJSI_EEEEEENS_6half_tESL_NSA_8TiledMMAINSA_8MMA_AtomIJNSA_4SM904GMMA25MMA_64x64x16_F32F16F16_SSILNSP_5MajorE0ELSR_1ELNSP_7ScaleInE1ELSS_1EEEEEENSA_6LayoutINSB_IJSE_SE_SE_EEENSB_IJNSC_ILi0EEESX_SX_EEEEENSB_IJNSA_10UnderscoreES10_S10_EEEEENS7_6detail26Sm90ImplicitGemmTileTraitsINSA_20SM90_TMA_LOAD_IM2COLENSA_14ComposedLayoutINSA_7SwizzleILi3ELi4ELi3EEENSA_18smem_ptr_flag_bitsILi16EEENSV_INSB_IJNSB_IJNSC_ILi8EEES1B_EEENSB_IJSI_SE_EEENSB_IJSE_NSC_ILi14EEEEEEEEENSB_IJNSB_IJSI_NSC_ILi512EEEEEENSB_IJSE_SX_EEENSB_IJSX_NSC_ILi4096EEEEEEEEEEEEEvEENS14_INSA_23SM90_TMA_LOAD_MULTICASTENS16_IS18_S1A_NSV_INSB_IJS1D_S1C_S1F_EEENSB_IJS1J_S1I_S1L_EEEEEEEvEEEENS_8epilogue10collective6detail29Sm90TmaWarpSpecializedAdapterINS1Y_15DefaultEpilogueISL_NSB_IJNSB_IJlllEEESE_SX_EEES23_NS1X_6thread17LinearCombinationISL_Li1EffLNS24_9ScaleType4KindE0ELNS_15FloatRoundStyleE2ESL_EENS_4gemm15EpilogueDefaultEEEEEvvEEEEvNT_6ParamsE --------------------------
	.section	.nv.info._ZN7cutlass13device_kernelINS_4conv6kernel13ConvUniversalINS1_16ConvProblemShapeILNS1_8OperatorE1ELi2EEENS1_10collective14CollectiveConvINS1_46MainloopSm90TmaGmmaWarpSpecializedImplicitGemmILS5_1ELi14ELi2EN4cute5tupleIJNSA_1CILi2EEENSC_ILi1EEESE_EEENS1_36KernelImplicitTmaWarpSpecializedSm90ELi1EEENSB_IJNSC_ILi64EEESI_NSB_IJSI_EEEEEENS_6half_tESL_NSA_8TiledMMAINSA_8MMA_AtomIJNSA_4SM904GMMA25MMA_64x64x16_F32F16F16_SSILNSP_5MajorE0ELSR_1ELNSP_7ScaleInE1ELSS_1EEEEEENSA_6LayoutINSB_IJSE_SE_SE_EEENSB_IJNSC_ILi0EEESX_SX_EEEEENSB_IJNSA_10UnderscoreES10_S10_EEEEENS7_6detail26Sm90ImplicitGemmTileTraitsINSA_20SM90_TMA_LOAD_IM2COLENSA_14ComposedLayoutINSA_7SwizzleILi3ELi4ELi3EEENSA_18smem_ptr_flag_bitsILi16EEENSV_INSB_IJNSB_IJNSC_ILi8EEES1B_EEENSB_IJSI_SE_EEENSB_IJSE_NSC_ILi14EEEEEEEEENSB_IJNSB_IJSI_NSC_ILi512EEEEEENSB_IJSE_SX_EEENSB_IJSX_NSC_ILi4096EEEEEEEEEEEEEvEENS14_INSA_23SM90_TMA_LOAD_MULTICASTENS16_IS18_S1A_NSV_INSB_IJS1D_S1C_S1F_EEENSB_IJS1J_S1I_S1L_EEEEEEEvEEEENS_8epilogue10collective6detail29Sm90TmaWarpSpecializedAdapterINS1Y_15DefaultEpilogueISL_NSB_IJNSB_IJlllEEESE_SX_EEES23_NS1X_6thread17LinearCombinationISL_Li1EffLNS24_9ScaleType4KindE0ELNS_15FloatRoundStyleE2ESL_EENS_4gemm15EpilogueDefaultEEEEEvvEEEEvNT_6ParamsE,"",@"SHT_CUDA_INFO"
	.sectionflags	@""
	.align	4


	//----- nvinfo : EIATTR_CUDA_API_VERSION
	.align		4
        /*0000*/ 	.byte	0x04, 0x37
        /*0002*/ 	.short	(.L_18 - .L_17)
.L_17:
        /*0004*/ 	.word	0x00000082


	//----- nvinfo : EIATTR_KPARAM_INFO
	.align		4
.L_18:
        /*0008*/ 	.byte	0x04, 0x17
        /*000a*/ 	.short	(.L_20 - .L_19)
.L_19:
        /*000c*/ 	.word	0x00000000
        /*0010*/ 	.short	0x0000
        /*0012*/ 	.short	0x0070
        /*0014*/ 	.byte	0x00, 0xf0, 0x01, 0x0e


	//----- nvinfo : EIATTR_SPARSE_MMA_MASK
	.align		4
.L_20:
        /*0018*/ 	.byte	0x03, 0x50
        /*001a*/ 	.short	0x0000


	//----- nvinfo : EIATTR_MAXREG_COUNT
	.align		4
        /*001c*/ 	.byte	0x03, 0x1b
        /*001e*/ 	.short	0x00ff


	//----- nvinfo : EIATTR_NUM_BARRIERS
	.align		4
        /*0020*/ 	.byte	0x02, 0x4c
        /*0022*/ 	.byte	0x01
	.zero		1


	//----- nvinfo : EIATTR_MERCURY_ISA_VERSION
	.align		4
        /*0024*/ 	.byte	0x03, 0x5f
        /*0026*/ 	.short	0x0101


	//----- nvinfo : EIATTR_COOP_GROUP_MASK_REGIDS
	.align		4
        /*0028*/ 	.byte	0x04, 0x29
        /*002a*/ 	.short	(.L_22 - .L_21)


	//   ....[0]....
.L_21:
        /*002c*/ 	.word	0xffffffff


	//   ....[1]....
        /*0030*/ 	.word	0xffffffff


	//   ....[2]....
        /*0034*/ 	.word	0xffffffff


	//   ....[3]....
        /*0038*/ 	.word	0xffffffff


	//----- nvinfo : EIATTR_COOP_GROUP_INSTR_OFFSETS
	.align		4
.L_22:
        /*003c*/ 	.byte	0x04, 0x28
        /*003e*/ 	.short	(.L_24 - .L_23)


	//   ....[0]....
.L_23:
        /*0040*/ 	.word	0x00000070


	//   ....[1]....
        /*0044*/ 	.word	0x00000080


	//   ....[2]....
        /*0048*/ 	.word	0x00000140


	//   ....[3]....
        /*004c*/ 	.word	0x00000810


	//----- nvinfo : EIATTR_MBARRIER_INSTR_OFFSETS
	.align		4
.L_24:
        /*0050*/ 	.byte	0x04, 0x39
        /*0052*/ 	.short	(.L_26 - .L_25)


	//   ....[0]....
.L_25:
        /*0054*/ 	.word	0x00000310
        /*0058*/ 	.word	0x000000ff
        /*005c*/ 	.word	0x00038000
        /*0060*/ 	.short	0x0100
        /*0062*/ 	.byte	0x08
	.zero		1


	//   ....[1]....
        /*0064*/ 	.word	0x00000320
        /*0068*/ 	.word	0x000000ff
        /*006c*/ 	.word	0x00038070
        /*0070*/ 	.short	0x0100
        /*0072*/ 	.byte	0x08
	.zero		1


	//   ....[2]....
        /*0074*/ 	.word	0x00000330
        /*0078*/ 	.word	0x000000ff
        /*007c*/ 	.word	0x00038008
        /*0080*/ 	.short	0x0100
        /*0082*/ 	.byte	0x08
	.zero		1


	//   ....[3]....
        /*0084*/ 	.word	0x00000340
        /*0088*/ 	.word	0x000000ff
        /*008c*/ 	.word	0x00038078
        /*0090*/ 	.short	0x0100
        /*0092*/ 	.byte	0x08
	.zero		1


	//   ....[4]....
        /*0094*/ 	.word	0x00000350
        /*0098*/ 	.word	0x000000ff
        /*009c*/ 	.word	0x00038010
        /*00a0*/ 	.short	0x0100
        /*00a2*/ 	.byte	0x08
	.zero		1


	//   ....[5]....
        /*00a4*/ 	.word	0x00000360
        /*00a8*/ 	.word	0x000000ff
        /*00ac*/ 	.word	0x00038080
        /*00b0*/ 	.short	0x0100
        /*00b2*/ 	.byte	0x08
	.zero		1


	//   ....[6]....
        /*00b4*/ 	.word	0x00000370
        /*00b8*/ 	.word	0x000000ff
        /*00bc*/ 	.word	0x00038018
        /*00c0*/ 	.short	0x0100
        /*00c2*/ 	.byte	0x08
	.zero		1


	//   ....[7]....
        /*00c4*/ 	.word	0x00000380
        /*00c8*/ 	.word	0x000000ff
        /*00cc*/ 	.word	0x00038088
        /*00d0*/ 	.short	0x0100
        /*00d2*/ 	.byte	0x08
	.zero		1


	//   ....[8]....
        /*00d4*/ 	.word	0x00000390
        /*00d8*/ 	.word	0x000000ff
        /*00dc*/ 	.word	0x00038020
        /*00e0*/ 	.short	0x0100
        /*00e2*/ 	.byte	0x08
	.zero		1


	//   ....[9]....
        /*00e4*/ 	.word	0x000003a0
        /*00e8*/ 	.word	0x000000ff
        /*00ec*/ 	.word	0x00038090
        /*00f0*/ 	.short	0x0100
        /*00f2*/ 	.byte	0x08
	.zero		1


	//   ....[10]....
        /*00f4*/ 	.word	0x000003b0
        /*00f8*/ 	.word	0x000000ff
        /*00fc*/ 	.word	0x00038028
        /*0100*/ 	.short	0x0100
        /*0102*/ 	.byte	0x08
	.zero		1


	//   ....[11]....
        /*0104*/ 	.word	0x000003c0
        /*0108*/ 	.word	0x000000ff
        /*010c*/ 	.word	0x00038098
        /*0110*/ 	.short	0x0100
        /*0112*/ 	.byte	0x08
	.zero		1


	//   ....[12]....
        /*0114*/ 	.word	0x000003d0
        /*0118*/ 	.word	0x000000ff
        /*011c*/ 	.word	0x00038030
        /*0120*/ 	.short	0x0100
        /*0122*/ 	.byte	0x08
	.zero		1


	//   ....[13]....
        /*0124*/ 	.word	0x000003e0
        /*0128*/ 	.word	0x000000ff
        /*012c*/ 	.word	0x000380a0
        /*0130*/ 	.short	0x0100
        /*0132*/ 	.byte	0x08
	.zero		1


	//   ....[14]....
        /*0134*/ 	.word	0x000003f0
        /*0138*/ 	.word	0x000000ff
        /*013c*/ 	.word	0x00038038
        /*0140*/ 	.short	0x0100
        /*0142*/ 	.byte	0x08
	.zero		1


	//   ....[15]....
        /*0144*/ 	.word	0x00000400
        /*0148*/ 	.word	0x000000ff
        /*014c*/ 	.word	0x000380a8
        /*0150*/ 	.short	0x0100
        /*0152*/ 	.byte	0x08
	.zero		1


	//   ....[16]....
        /*0154*/ 	.word	0x00000410
        /*0158*/ 	.word	0x000000ff
        /*015c*/ 	.word	0x00038040
        /*0160*/ 	.short	0x0100
        /*0162*/ 	.byte	0x08
	.zero		1


	//   ....[17]....
        /*0164*/ 	.word	0x00000420
        /*0168*/ 	.word	0x000000ff
        /*016c*/ 	.word	0x000380b0
        /*0170*/ 	.short	0x0100
        /*0172*/ 	.byte	0x08
	.zero		1


	//   ....[18]....
        /*0174*/ 	.word	0x00000430
        /*0178*/ 	.word	0x000000ff
        /*017c*/ 	.word	0x00038048
        /*0180*/ 	.short	0x0100
        /*0182*/ 	.byte	0x08
	.zero		1


	//   ....[19]....
        /*0184*/ 	.word	0x00000440
        /*0188*/ 	.word	0x000000ff
        /*018c*/ 	.word	0x000380b8
        /*0190*/ 	.short	0x0100
        /*0192*/ 	.byte	0x08
	.zero		1


	//   ....[20]....
        /*0194*/ 	.word	0x00000450
        /*0198*/ 	.word	0x000000ff
        /*019c*/ 	.word	0x00038050
        /*01a0*/ 	.short	0x0100
        /*01a2*/ 	.byte	0x08
	.zero		1


	//   ....[21]....
        /*01a4*/ 	.word	0x00000460
        /*01a8*/ 	.word	0x000000ff
        /*01ac*/ 	.word	0x000380c0
        /*01b0*/ 	.short	0x0100
        /*01b2*/ 	.byte	0x08
	.zero		1


	//   ....[22]....
        /*01b4*/ 	.word	0x00000470
        /*01b8*/ 	.word	0x000000ff
        /*01bc*/ 	.word	0x00038058
        /*01c0*/ 	.short	0x0100
        /*01c2*/ 	.byte	0x08
	.zero		1


	//   ....[23]....
        /*01c4*/ 	.word	0x00000480
        /*01c8*/ 	.word	0x000000ff
        /*01cc*/ 	.word	0x000380c8
        /*01d0*/ 	.short	0x0100
        /*01d2*/ 	.byte	0x08
	.zero		1


	//   ....[24]....
        /*01d4*/ 	.word	0x00000490
        /*01d8*/ 	.word	0x000000ff
        /*01dc*/ 	.word	0x00038060
        /*01e0*/ 	.short	0x0100
        /*01e2*/ 	.byte	0x08
	.zero		1


	//   ....[25]....
        /*01e4*/ 	.word	0x000004a0
        /*01e8*/ 	.word	0x000000ff
        /*01ec*/ 	.word	0x000380d0
        /*01f0*/ 	.short	0x0100
        /*01f2*/ 	.byte	0x08
	.zero		1


	//   ....[26]....
        /*01f4*/ 	.word	0x000004b0
        /*01f8*/ 	.word	0x000000ff
        /*01fc*/ 	.word	0x00038068
        /*0200*/ 	.short	0x0100
        /*0202*/ 	.byte	0x08
	.zero		1


	//   ....[27]....
        /*0204*/ 	.word	0x000004c0
        /*0208*/ 	.word	0x000000ff
        /*020c*/ 	.word	0x000380d8
        /*0210*/ 	.short	0x0100
        /*0212*/ 	.byte	0x08
	.zero		1


	//   ....[28]....
        /*0214*/ 	.word	0x00000d60
        /*0218*/ 	.word	0x00000007
        /*021c*/ 	.word	0x00038000
        /*0220*/ 	.short	0x010a
        /*0222*/ 	.byte	0x3f
	.zero		1


	//   ....[29]....
        /*0224*/ 	.word	0x000010e0
        /*0228*/ 	.word	0x0000000a
        /*022c*/ 	.word	0x00038000
        /*0230*/ 	.short	0x010a
        /*0232*/ 	.byte	0x3f
	.zero		1


	//   ....[30]....
        /*0234*/ 	.word	0x00001300
        /*0238*/ 	.word	0x0000000a
        /*023c*/ 	.word	0x00000000
        /*0240*/ 	.short	0x0101
        /*0242*/ 	.byte	0x3f
	.zero		1


	//   ....[31]....
        /*0244*/ 	.word	0x00001550
        /*0248*/ 	.word	0x00000006
        /*024c*/ 	.word	0x00000000
        /*0250*/ 	.short	0x0101
        /*0252*/ 	.byte	0x3f
	.zero		1


	//   ....[32]....
        /*0254*/ 	.word	0x00003d50
        /*0258*/ 	.word	0x0000000f
        /*025c*/ 	.word	0x00038070
        /*0260*/ 	.short	0x010a
        /*0262*/ 	.byte	0x3f
	.zero		1


	//   ....[33]....
        /*0264*/ 	.word	0x00004470
        /*0268*/ 	.word	0x00000002
        /*026c*/ 	.word	0x00000000
        /*0270*/ 	.short	0x010a
        /*0272*/ 	.byte	0x3f
	.zero		1


	//   ....[34]....
        /*0274*/ 	.word	0x00004520
        /*0278*/ 	.word	0x00000002
        /*027c*/ 	.word	0x00000000
        /*0280*/ 	.short	0x010a
        /*0282*/ 	.byte	0x3f
	.zero		1


	//   ....[35]....
        /*0284*/ 	.word	0x000045d0
        /*0288*/ 	.word	0x00000002
        /*028c*/ 	.word	0x00000000
        /*0290*/ 	.short	0x010a
        /*0292*/ 	.byte	0x3f
	.zero		1


	//   ....[36]....
        /*0294*/ 	.word	0x00004680
        /*0298*/ 	.word	0x00000002
        /*029c*/ 	.word	0x00000000
        /*02a0*/ 	.short	0x010a
        /*02a2*/ 	.byte	0x3f
	.zero		1


	//   ....[37]....
        /*02a4*/ 	.word	0x00004730
        /*02a8*/ 	.word	0x00000002
        /*02ac*/ 	.word	0x00000000
        /*02b0*/ 	.short	0x010a
        /*02b2*/ 	.byte	0x3f
	.zero		1


	//   ....[38]....
        /*02b4*/ 	.word	0x000047e0
        /*02b8*/ 	.word	0x00000002
        /*02bc*/ 	.word	0x00000000
        /*02c0*/ 	.short	0x010a
        /*02c2*/ 	.byte	0x3f
	.zero		1


	//   ....[39]....
        /*02c4*/ 	.word	0x00004890
        /*02c8*/ 	.word	0x00000002
        /*02cc*/ 	.word	0x00000000
        /*02d0*/ 	.short	0x010a
        /*02d2*/ 	.byte	0x3f
	.zero		1


	//   ....[40]....
        /*02d4*/ 	.word	0x00004940
        /*02d8*/ 	.word	0x00000002
        /*02dc*/ 	.word	0x00000000
        /*02e0*/ 	.short	0x010a
        /*02e2*/ 	.byte	0x3f
	.zero		1


	//   ....[41]....
        /*02e4*/ 	.word	0x000049f0
        /*02e8*/ 	.word	0x00000002
        /*02ec*/ 	.word	0x00000000
        /*02f0*/ 	.short	0x010a
        /*02f2*/ 	.byte	0x3f
	.zero		1


	//   ....[42]....
        /*02f4*/ 	.word	0x00004aa0
        /*02f8*/ 	.word	0x00000002
        /*02fc*/ 	.word	0x00000000
        /*0300*/ 	.short	0x010a
        /*0302*/ 	.byte	0x3f
	.zero		1


	//   ....[43]....
        /*0304*/ 	.word	0x00004b50
        /*0308*/ 	.word	0x00000002
        /*030c*/ 	.word	0x00000000
        /*0310*/ 	.short	0x010a
        /*0312*/ 	.byte	0x3f
	.zero		1


	//   ....[44]....
        /*0314*/ 	.word	0x00004c00
        /*0318*/ 	.word	0x00000002
        /*031c*/ 	.word	0x00000000
        /*0320*/ 	.short	0x010a
        /*0322*/ 	.byte	0x3f
	.zero		1


	//   ....[45]....
        /*0324*/ 	.word	0x00004cb0
        /*0328*/ 	.word	0x00000002
        /*032c*/ 	.word	0x00000000
        /*0330*/ 	.short	0x010a
        /*0332*/ 	.byte	0x3f
	.zero		1


	//   ....[46]....
        /*0334*/ 	.word	0x00004d60
        /*0338*/ 	.word	0x0000000b
        /*033c*/ 	.word	0x00000000
        /*0340*/ 	.short	0x010a
        /*0342*/ 	.byte	0x3f
	.zero		1


	//----- nvinfo : EIATTR_NUM_MBARRIERS
	.align		4
.L_26:
        /*0344*/ 	.byte	0x03, 0x38
        /*0346*/ 	.short	0x001c


	//----- nvinfo : EIATTR_EXIT_INSTR_OFFSETS
	.align		4
        /*0348*/ 	.byte	0x04, 0x1c
        /*034a*/ 	.short	(.L_28 - .L_27)


	//   ....[0]....
.L_27:
        /*034c*/ 	.word	0x00000b90


	//   ....[1]....
        /*0350*/ 	.word	0x000016b0


	//   ....[2]....
        /*0354*/ 	.word	0x00003090


	//   ....[3]....
        /*0358*/ 	.word	0x000030c0


	//   ....[4]....
        /*035c*/ 	.word	0x00003b10


	//   ....[5]....
        /*0360*/ 	.word	0x00003b40


	//   ....[6]....
        /*0364*/ 	.word	0x00003b60


	//   ....[7]....
        /*0368*/ 	.word	0x00004380


	//   ....[8]....
        /*036c*/ 	.word	0x00004d90


	//----- nvinfo : EIATTR_MAX_THREADS
	.align		4
.L_28:
        /*0370*/ 	.byte	0x04, 0x05
        /*0372*/ 	.short	(.L_30 - .L_29)
.L_29:
        /*0374*/ 	.word	0x00000100
        /*0378*/ 	.word	0x00000001
        /*037c*/ 	.word	0x00000001


	//----- nvinfo : EIATTR_CRS_STACK_SIZE
	.align		4
.L_30:
        /*0380*/ 	.byte	0x04, 0x1e
        /*0382*/ 	.short	(.L_32 - .L_31)
.L_31:
        /*0384*/ 	.word	0x00000000


	//----- nvinfo : EIATTR_CBANK_PARAM_SIZE
	.align		4
.L_32:
        /*0388*/ 	.byte	0x03, 0x19
        /*038a*/ 	.short	0x03f0


	//----- nvinfo : EIATTR_PARAM_CBANK
	.align		4
        /*038c*/ 	.byte	0x04, 0x0a
        /*038e*/ 	.short	(.L_34 - .L_33)
	.align		4
.L_33:
        /*0390*/ 	.word	index@(.nv.constant0._ZN7cutlass13device_kernelINS_4conv6kernel13ConvUniversalINS1_16ConvProblemShapeILNS1_8OperatorE1ELi2EEENS1_10collective14CollectiveConvINS1_46MainloopSm90TmaGmmaWarpSpecializedImplicitGemmILS5_1ELi14ELi2EN4cute5tupleIJNSA_1CILi2EEENSC_ILi1EEESE_EEENS1_36KernelImplicitTmaWarpSpecializedSm90ELi1EEENSB_IJNSC_ILi64EEESI_NSB_IJSI_EEEEEENS_6half_tESL_NSA_8TiledMMAINSA_8MMA_AtomIJNSA_4SM904GMMA25MMA_64x64x16_F32F16F16_SSILNSP_5MajorE0ELSR_1ELNSP_7ScaleInE1ELSS_1EEEEEENSA_6LayoutINSB_IJSE_SE_SE_EEENSB_IJNSC_ILi0EEESX_SX_EEEEENSB_IJNSA_10UnderscoreES10_S10_EEEEENS7_6detail26Sm90ImplicitGemmTileTraitsINSA_20SM90_TMA_LOAD_IM2COLENSA_14ComposedLayoutINSA_7SwizzleILi3ELi4ELi3EEENSA_18smem_ptr_flag_bitsILi16EEENSV_INSB_IJNSB_IJNSC_ILi8EEES1B_EEENSB_IJSI_SE_EEENSB_IJSE_NSC_ILi14EEEEEEEEENSB_IJNSB_IJSI_NSC_ILi512EEEEEENSB_IJSE_SX_EEENSB_IJSX_NSC_ILi4096EEEEEEEEEEEEEvEENS14_INSA_23SM90_TMA_LOAD_MULTICASTENS16_IS18_S1A_NSV_INSB_IJS1D_S1C_S1F_EEENSB_IJS1J_S1I_S1L_EEEEEEEvEEEENS_8epilogue10collective6detail29Sm90TmaWarpSpecializedAdapterINS1Y_15DefaultEpilogueISL_NSB_IJNSB_IJlllEEESE_SX_EEES23_NS1X_6thread17LinearCombinationISL_Li1EffLNS24_9ScaleType4KindE0ELNS_15FloatRoundStyleE2ESL_EENS_4gemm15EpilogueDefaultEEEEEvvEEEEvNT_6ParamsE)
        /*0394*/ 	.short	0x0210
        /*0396*/ 	.short	0x03f0


	//----- nvinfo : EIATTR_SW_WAR
	.align		4
.L_34:
        /*0398*/ 	.byte	0x04, 0x36
        /*039a*/ 	.short	(.L_36 - .L_35)
.L_35:
        /*039c*/ 	.word	0x00000008
.L_36:


//--------------------- .nv.callgraph             --------------------------
	.section	.nv.callgraph,"",@"SHT_CUDA_CALLGRAPH"
	.align	4
	.sectionentsize	8
	.align		4
        /*0000*/ 	.word	0x00000000
	.align		4
        /*0004*/ 	.word	0xffffffff
	.align		4
        /*0008*/ 	.word	0x00000000
	.align		4
        /*000c*/ 	.word	0xfffffffe
	.align		4
        /*0010*/ 	.word	0x00000000
	.align		4
        /*0014*/ 	.word	0xfffffffd
	.align		4
        /*0018*/ 	.word	0x00000000
	.align		4
        /*001c*/ 	.word	0xfffffffc


//--------------------- .nv.constant4             --------------------------
	.section	.nv.constant4,"a",@progbits
	.align	8
	.align		8
.nv.constant4:
        /*0000*/ 	.dword	_ZN39_INTERNAL_87a98f3c_4_k_cu_2c683301_31634cuda3std3__45__cpo5beginE
	.align		8
        /*0008*/ 	.dword	_ZN39_INTERNAL_87a98f3c_4_k_cu_2c683301_31634cuda3std3__45__cpo3endE
	.align		8
        /*0010*/ 	.dword	_ZN39_INTERNAL_87a98f3c_4_k_cu_2c683301_31634cuda3std3__45__cpo6cbeginE
	.align		8
        /*0018*/ 	.dword	_ZN39_INTERNAL_87a98f3c_4_k_cu_2c683301_31634cuda3std3__45__cpo4cendE
	.align		8
        /*0020*/ 	.dword	_ZN39_INTERNAL_87a98f3c_4_k_cu_2c683301_31634cuda3std3__441_GLOBAL__N__87a98f3c_4_k_cu_2c683301_31636ignoreE
	.align		8
        /*0028*/ 	.dword	_ZN39_INTERNAL_87a98f3c_4_k_cu_2c683301_31634cuda3std3__419piecewise_constructE
	.align		8
        /*0030*/ 	.dword	_ZN39_INTERNAL_87a98f3c_4_k_cu_2c683301_31634cuda3std3__48in_placeE
	.align		8
        /*0038*/ 	.dword	_ZN39_INTERNAL_87a98f3c_4_k_cu_2c683301_31634cuda3std6ranges3__45__cpo4swapE
	.align		8
        /*0040*/ 	.dword	_ZN39_INTERNAL_87a98f3c_4_k_cu_2c683301_31634cuda3std6ranges3__45__cpo9iter_moveE
	.align		8
        /*0048*/ 	.dword	_ZN39_INTERNAL_87a98f3c_4_k_cu_2c683301_31634cute7productE
	.align		8
        /*0050*/ 	.dword	_ZN39_INTERNAL_87a98f3c_4_k_cu_2c683301_31634cute1_E


//--------------------- .text._ZN7cutlass13device_kernelINS_4conv6kernel13ConvUniversalINS1_16ConvProblemShapeILNS1_8OperatorE1ELi2EEENS1_10collective14CollectiveConvINS1_46MainloopSm90TmaGmmaWarpSpecializedImplicitGemmILS5_1ELi14ELi2EN4cute5tupleIJNSA_1CILi2EEENSC_ILi1EEESE_EEENS1_36KernelImplicitTmaWarpSpecializedSm90ELi1EEENSB_IJNSC_ILi64EEESI_NSB_IJSI_EEEEEENS_6half_tESL_NSA_8TiledMMAINSA_8MMA_AtomIJNSA_4SM904GMMA25MMA_64x64x16_F32F16F16_SSILNSP_5MajorE0ELSR_1ELNSP_7ScaleInE1ELSS_1EEEEEENSA_6LayoutINSB_IJSE_SE_SE_EEENSB_IJNSC_ILi0EEESX_SX_EEEEENSB_IJNSA_10UnderscoreES10_S10_EEEEENS7_6detail26Sm90ImplicitGemmTileTraitsINSA_20SM90_TMA_LOAD_IM2COLENSA_14ComposedLayoutINSA_7SwizzleILi3ELi4ELi3EEENSA_18smem_ptr_flag_bitsILi16EEENSV_INSB_IJNSB_IJNSC_ILi8EEES1B_EEENSB_IJSI_SE_EEENSB_IJSE_NSC_ILi14EEEEEEEEENSB_IJNSB_IJSI_NSC_ILi512EEEEEENSB_IJSE_SX_EEENSB_IJSX_NSC_ILi4096EEEEEEEEEEEEEvEENS14_INSA_23SM90_TMA_LOAD_MULTICASTENS16_IS18_S1A_NSV_INSB_IJS1D_S1C_S1F_EEENSB_IJS1J_S1I_S1L_EEEEEEEvEEEENS_8epilogue10collective6detail29Sm90TmaWarpSpecializedAdapterINS1Y_15DefaultEpilogueISL_NSB_IJNSB_IJlllEEESE_SX_EEES23_NS1X_6thread17LinearCombinationISL_Li1EffLNS24_9ScaleType4KindE0ELNS_15FloatRoundStyleE2ESL_EENS_4gemm15EpilogueDefaultEEEEEvvEEEEvNT_6ParamsE --------------------------
	.section	.text._ZN7cutlass13device_kernelINS_4conv6kernel13ConvUniversalINS1_16ConvProblemShapeILNS1_8OperatorE1ELi2EEENS1_10collective14CollectiveConvINS1_46MainloopSm90TmaGmmaWarpSpecializedImplicitGemmILS5_1ELi14ELi2EN4cute5tupleIJNSA_1CILi2EEENSC_ILi1EEESE_EEENS1_36KernelImplicitTmaWarpSpecializedSm90ELi1EEENSB_IJNSC_ILi64EEESI_NSB_IJSI_EEEEEENS_6half_tESL_NSA_8TiledMMAINSA_8MMA_AtomIJNSA_4SM904GMMA25MMA_64x64x16_F32F16F16_SSILNSP_5MajorE0ELSR_1ELNSP_7ScaleInE1ELSS_1EEEEEENSA_6LayoutINSB_IJSE_SE_SE_EEENSB_IJNSC_ILi0EEESX_SX_EEEEENSB_IJNSA_10UnderscoreES10_S10_EEEEENS7_6detail26Sm90ImplicitGemmTileTraitsINSA_20SM90_TMA_LOAD_IM2COLENSA_14ComposedLayoutINSA_7SwizzleILi3ELi4ELi3EEENSA_18smem_ptr_flag_bitsILi16EEENSV_INSB_IJNSB_IJNSC_ILi8EEES1B_EEENSB_IJSI_SE_EEENSB_IJSE_NSC_ILi14EEEEEEEEENSB_IJNSB_IJSI_NSC_ILi512EEEEEENSB_IJSE_SX_EEENSB_IJSX_NSC_ILi4096EEEEEEEEEEEEEvEENS14_INSA_23SM90_TMA_LOAD_MULTICASTENS16_IS18_S1A_NSV_INSB_IJS1D_S1C_S1F_EEENSB_IJS1J_S1I_S1L_EEEEEEEvEEEENS_8epilogue10collective6detail29Sm90TmaWarpSpecializedAdapterINS1Y_15DefaultEpilogueISL_NSB_IJNSB_IJlllEEESE_SX_EEES23_NS1X_6thread17LinearCombinationISL_Li1EffLNS24_9ScaleType4KindE0ELNS_15FloatRoundStyleE2ESL_EENS_4gemm15EpilogueDefaultEEEEEvvEEEEvNT_6ParamsE,"ax",@progbits
	.align	128
.text._ZN7cutlass13device_kernelINS_4conv6kernel13ConvUniversalINS1_16ConvProblemShapeILNS1_8OperatorE1ELi2EEENS1_10collective14CollectiveConvINS1_46MainloopSm90TmaGmmaWarpSpecializedImplicitGemmILS5_1ELi14ELi2EN4cute5tupleIJNSA_1CILi2EEENSC_ILi1EEESE_EEENS1_36KernelImplicitTmaWarpSpecializedSm90ELi1EEENSB_IJNSC_ILi64EEESI_NSB_IJSI_EEEEEENS_6half_tESL_NSA_8TiledMMAINSA_8MMA_AtomIJNSA_4SM904GMMA25MMA_64x64x16_F32F16F16_SSILNSP_5MajorE0ELSR_1ELNSP_7ScaleInE1ELSS_1EEEEEENSA_6LayoutINSB_IJSE_SE_SE_EEENSB_IJNSC_ILi0EEESX_SX_EEEEENSB_IJNSA_10UnderscoreES10_S10_EEEEENS7_6detail26Sm90ImplicitGemmTileTraitsINSA_20SM90_TMA_LOAD_IM2COLENSA_14ComposedLayoutINSA_7SwizzleILi3ELi4ELi3EEENSA_18smem_ptr_flag_bitsILi16EEENSV_INSB_IJNSB_IJNSC_ILi8EEES1B_EEENSB_IJSI_SE_EEENSB_IJSE_NSC_ILi14EEEEEEEEENSB_IJNSB_IJSI_NSC_ILi512EEEEEENSB_IJSE_SX_EEENSB_IJSX_NSC_ILi4096EEEEEEEEEEEEEvEENS14_INSA_23SM90_TMA_LOAD_MULTICASTENS16_IS18_S1A_NSV_INSB_IJS1D_S1C_S1F_EEENSB_IJS1J_S1I_S1L_EEEEEEEvEEEENS_8epilogue10collective6detail29Sm90TmaWarpSpecializedAdapterINS1Y_15DefaultEpilogueISL_NSB_IJNSB_IJlllEEESE_SX_EEES23_NS1X_6thread17LinearCombinationISL_Li1EffLNS24_9ScaleType4KindE0ELNS_15FloatRoundStyleE2ESL_EENS_4gemm15EpilogueDefaultEEEEEvvEEEEvNT_6ParamsE:
        .type           _ZN7cutlass13device_kernelINS_4conv6kernel13ConvUniversalINS1_16ConvProblemShapeILNS1_8OperatorE1ELi2EEENS1_10collective14CollectiveConvINS1_46MainloopSm90TmaGmmaWarpSpecializedImplicitGemmILS5_1ELi14ELi2EN4cute5tupleIJNSA_1CILi2EEENSC_ILi1EEESE_EEENS1_36KernelImplicitTmaWarpSpecializedSm90ELi1EEENSB_IJNSC_ILi64EEESI_NSB_IJSI_EEEEEENS_6half_tESL_NSA_8TiledMMAINSA_8MMA_AtomIJNSA_4SM904GMMA25MMA_64x64x16_F32F16F16_SSILNSP_5MajorE0ELSR_1ELNSP_7ScaleInE1ELSS_1EEEEEENSA_6LayoutINSB_IJSE_SE_SE_EEENSB_IJNSC_ILi0EEESX_SX_EEEEENSB_IJNSA_10UnderscoreES10_S10_EEEEENS7_6detail26Sm90ImplicitGemmTileTraitsINSA_20SM90_TMA_LOAD_IM2COLENSA_14ComposedLayoutINSA_7SwizzleILi3ELi4ELi3EEENSA_18smem_ptr_flag_bitsILi16EEENSV_INSB_IJNSB_IJNSC_ILi8EEES1B_EEENSB_IJSI_SE_EEENSB_IJSE_NSC_ILi14EEEEEEEEENSB_IJNSB_IJSI_NSC_ILi512EEEEEENSB_IJSE_SX_EEENSB_IJSX_NSC_ILi4096EEEEEEEEEEEEEvEENS14_INSA_23SM90_TMA_LOAD_MULTICASTENS16_IS18_S1A_NSV_INSB_IJS1D_S1C_S1F_EEENSB_IJS1J_S1I_S1L_EEEEEEEvEEEENS_8epilogue10collective6detail29Sm90TmaWarpSpecializedAdapterINS1Y_15DefaultEpilogueISL_NSB_IJNSB_IJlllEEESE_SX_EEES23_NS1X_6thread17LinearCombinationISL_Li1EffLNS24_9ScaleType4KindE0ELNS_15FloatRoundStyleE2ESL_EENS_4gemm15EpilogueDefaultEEEEEvvEEEEvNT_6ParamsE,@function
        .size           _ZN7cutlass13device_kernelINS_4conv6kernel13ConvUniversalINS1_16ConvProblemShapeILNS1_8OperatorE1ELi2EEENS1_10collective14CollectiveConvINS1_46MainloopSm90TmaGmmaWarpSpecializedImplicitGemmILS5_1ELi14ELi2EN4cute5tupleIJNSA_1CILi2EEENSC_ILi1EEESE_EEENS1_36KernelImplicitTmaWarpSpecializedSm90ELi1EEENSB_IJNSC_ILi64EEESI_NSB_IJSI_EEEEEENS_6half_tESL_NSA_8TiledMMAINSA_8MMA_AtomIJNSA_4SM904GMMA25MMA_64x64x16_F32F16F16_SSILNSP_5MajorE0ELSR_1ELNSP_7ScaleInE1ELSS_1EEEEEENSA_6LayoutINSB_IJSE_SE_SE_EEENSB_IJNSC_ILi0EEESX_SX_EEEEENSB_IJNSA_10UnderscoreES10_S10_EEEEENS7_6detail26Sm90ImplicitGemmTileTraitsINSA_20SM90_TMA_LOAD_IM2COLENSA_14ComposedLayoutINSA_7SwizzleILi3ELi4ELi3EEENSA_18smem_ptr_flag_bitsILi16EEENSV_INSB_IJNSB_IJNSC_ILi8EEES1B_EEENSB_IJSI_SE_EEENSB_IJSE_NSC_ILi14EEEEEEEEENSB_IJNSB_IJSI_NSC_ILi512EEEEEENSB_IJSE_SX_EEENSB_IJSX_NSC_ILi4096EEEEEEEEEEEEEvEENS14_INSA_23SM90_TMA_LOAD_MULTICASTENS16_IS18_S1A_NSV_INSB_IJS1D_S1C_S1F_EEENSB_IJS1J_S1I_S1L_EEEEEEEvEEEENS_8epilogue10collective6detail29Sm90TmaWarpSpecializedAdapterINS1Y_15DefaultEpilogueISL_NSB_IJNSB_IJlllEEESE_SX_EEES23_NS1X_6thread17LinearCombinationISL_Li1EffLNS24_9ScaleType4KindE0ELNS_15FloatRoundStyleE2ESL_EENS_4gemm15EpilogueDefaultEEEEEvvEEEEvNT_6ParamsE,(.L_x_112 - _ZN7cutlass13device_kernelINS_4conv6kernel13ConvUniversalINS1_16ConvProblemShapeILNS1_8OperatorE1ELi2EEENS1_10collective14CollectiveConvINS1_46MainloopSm90TmaGmmaWarpSpecializedImplicitGemmILS5_1ELi14ELi2EN4cute5tupleIJNSA_1CILi2EEENSC_ILi1EEESE_EEENS1_36KernelImplicitTmaWarpSpecializedSm90ELi1EEENSB_IJNSC_ILi64EEESI_NSB_IJSI_EEEEEENS_6half_tESL_NSA_8TiledMMAINSA_8MMA_AtomIJNSA_4SM904GMMA25MMA_64x64x16_F32F16F16_SSILNSP_5MajorE0ELSR_1ELNSP_7ScaleInE1ELSS_1EEEEEENSA_6LayoutINSB_IJSE_SE_SE_EEENSB_IJNSC_ILi0EEESX_SX_EEEEENSB_IJNSA_10UnderscoreES10_S10_EEEEENS7_6detail26Sm90ImplicitGemmTileTraitsINSA_20SM90_TMA_LOAD_IM2COLENSA_14ComposedLayoutINSA_7SwizzleILi3ELi4ELi3EEENSA_18smem_ptr_flag_bitsILi16EEENSV_INSB_IJNSB_IJNSC_ILi8EEES1B_EEENSB_IJSI_SE_EEENSB_IJSE_NSC_ILi14EEEEEEEEENSB_IJNSB_IJSI_NSC_ILi512EEEEEENSB_IJSE_SX_EEENSB_IJSX_NSC_ILi4096EEEEEEEEEEEEEvEENS14_INSA_23SM90_TMA_LOAD_MULTICASTENS16_IS18_S1A_NSV_INSB_IJS1D_S1C_S1F_EEENSB_IJS1J_S1I_S1L_EEEEEEEvEEEENS_8epilogue10collective6detail29Sm90TmaWarpSpecializedAdapterINS1Y_15DefaultEpilogueISL_NSB_IJNSB_IJlllEEESE_SX_EEES23_NS1X_6thread17LinearCombinationISL_Li1EffLNS24_9ScaleType4KindE0ELNS_15FloatRoundStyleE2ESL_EENS_4gemm15EpilogueDefaultEEEEEvvEEEEvNT_6ParamsE)
        .other          _ZN7cutlass13device_kernelINS_4conv6kernel13ConvUniversalINS1_16ConvProblemShapeILNS1_8OperatorE1ELi2EEENS1_10collective14CollectiveConvINS1_46MainloopSm90TmaGmmaWarpSpecializedImplicitGemmILS5_1ELi14ELi2EN4cute5tupleIJNSA_1CILi2EEENSC_ILi1EEESE_EEENS1_36KernelImplicitTmaWarpSpecializedSm90ELi1EEENSB_IJNSC_ILi64EEESI_NSB_IJSI_EEEEEENS_6half_tESL_NSA_8TiledMMAINSA_8MMA_AtomIJNSA_4SM904GMMA25MMA_64x64x16_F32F16F16_SSILNSP_5MajorE0ELSR_1ELNSP_7ScaleInE1ELSS_1EEEEEENSA_6LayoutINSB_IJSE_SE_SE_EEENSB_IJNSC_ILi0EEESX_SX_EEEEENSB_IJNSA_10UnderscoreES10_S10_EEEEENS7_6detail26Sm90ImplicitGemmTileTraitsINSA_20SM90_TMA_LOAD_IM2COLENSA_14ComposedLayoutINSA_7SwizzleILi3ELi4ELi3EEENSA_18smem_ptr_flag_bitsILi16EEENSV_INSB_IJNSB_IJNSC_ILi8EEES1B_EEENSB_IJSI_SE_EEENSB_IJSE_NSC_ILi14EEEEEEEEENSB_IJNSB_IJSI_NSC_ILi512EEEEEENSB_IJSE_SX_EEENSB_IJSX_NSC_ILi4096EEEEEEEEEEEEEvEENS14_INSA_23SM90_TMA_LOAD_MULTICASTENS16_IS18_S1A_NSV_INSB_IJS1D_S1C_S1F_EEENSB_IJS1J_S1I_S1L_EEEEEEEvEEEENS_8epilogue10collective6detail29Sm90TmaWarpSpecializedAdapterINS1Y_15DefaultEpilogueISL_NSB_IJNSB_IJlllEEESE_SX_EEES23_NS1X_6thread17LinearCombinationISL_Li1EffLNS24_9ScaleType4KindE0ELNS_15FloatRoundStyleE2ESL_EENS_4gemm15EpilogueDefaultEEEEEvvEEEEvNT_6ParamsE,@"STO_CUDA_ENTRY STV_DEFAULT"
_ZN7cutlass13device_kernelINS_4conv6kernel13ConvUniversalINS1_16ConvProblemShapeILNS1_8OperatorE1ELi2EEENS1_10collective14CollectiveConvINS1_46MainloopSm90TmaGmmaWarpSpecializedImplicitGemmILS5_1ELi14ELi2EN4cute5tupleIJNSA_1CILi2EEENSC_ILi1EEESE_EEENS1_36KernelImplicitTmaWarpSpecializedSm90ELi1EEENSB_IJNSC_ILi64EEESI_NSB_IJSI_EEEEEENS_6half_tESL_NSA_8TiledMMAINSA_8MMA_AtomIJNSA_4SM904GMMA25MMA_64x64x16_F32F16F16_SSILNSP_5MajorE0ELSR_1ELNSP_7ScaleInE1ELSS_1EEEEEENSA_6LayoutINSB_IJSE_SE_SE_EEENSB_IJNSC_ILi0EEESX_SX_EEEEENSB_IJNSA_10UnderscoreES10_S10_EEEEENS7_6detail26Sm90ImplicitGemmTileTraitsINSA_20SM90_TMA_LOAD_IM2COLENSA_14ComposedLayoutINSA_7SwizzleILi3ELi4ELi3EEENSA_18smem_ptr_flag_bitsILi16EEENSV_INSB_IJNSB_IJNSC_ILi8EEES1B_EEENSB_IJSI_SE_EEENSB_IJSE_NSC_ILi14EEEEEEEEENSB_IJNSB_IJSI_NSC_ILi512EEEEEENSB_IJSE_SX_EEENSB_IJSX_NSC_ILi4096EEEEEEEEEEEEEvEENS14_INSA_23SM90_TMA_LOAD_MULTICASTENS16_IS18_S1A_NSV_INSB_IJS1D_S1C_S1F_EEENSB_IJS1J_S1I_S1L_EEEEEEEvEEEENS_8epilogue10collective6detail29Sm90TmaWarpSpecializedAdapterINS1Y_15DefaultEpilogueISL_NSB_IJNSB_IJlllEEESE_SX_EEES23_NS1X_6thread17LinearCombinationISL_Li1EffLNS24_9ScaleType4KindE0ELNS_15FloatRoundStyleE2ESL_EENS_4gemm15EpilogueDefaultEEEEEvvEEEEvNT_6ParamsE:
[----:B------:R-:W-:Y:S01]  /*0000*/  LDC R1, c[0x0][0x28] ;  /* 0x00000a00ff017b82 */ /* 0x000fe20000000800 */
[----:B------:R-:W0:Y:S01]  /*0010*/  S2R R6, SR_TID.X ;  /* 0x0000000000067919 */ /* 0x000e220000002100 */
[----:B------:R-:W-:Y:S01]  /*0020*/  ELECT P0, URZ, PT ;  /* 0x00000000003f782f */ /* 0x000fe20003800000 */
[----:B------:R-:W-:Y:S01]  /*0030*/  BSSY B0, `(.L_x_0) ;  /* 0x0000010000007945 */ /* 0x000fe20003800000 */
[----:B------:R-:W1:Y:S01]  /*0040*/  S2R R7, SR_CTAID.X ;  /* 0x0000000000077919 */ /* 0x000e620000002500 */
[--C-:B0-----:R-:W-:Y:S02]  /*0050*/  SHF.R.U32.HI R0, RZ, 0x5, R6.reuse ;  /* 0x00000005ff007819 */ /* 0x101fe40000011606 */
[----:B------:R-:W-:-:S03]  /*0060*/  SHF.R.U32.HI R8, RZ, 0x7, R6 ;  /* 0x00000007ff087819 */ /* 0x000fc60000011606 */
[----:B------:R-:W0:Y:S04]  /*0070*/  SHFL.IDX PT, R2, R0, RZ, 0x1f ;  /* 0x00001fff00027589 */ /* 0x000e2800000e0000 */
[----:B------:R-:W2:Y:S01]  /*0080*/  SHFL.IDX PT, R8, R8, RZ, 0x1f ;  /* 0x00001fff08087589 */ /* 0x000ea200000e0000 */
[----:B0-----:R-:W-:-:S13]  /*0090*/  ISETP.NE.OR P0, PT, R2, RZ, !P0 ;  /* 0x000000ff0200720c */ /* 0x001fda0004705670 */
[----:B-12---:R-:W-:Y:S05]  /*00a0*/  @P0 BRA `(.L_x_1) ;  /* 0x0000000000200947 */ /* 0x006fea0003800000 */
[----:B------:R-:W-:Y:S02]  /*00b0*/  ULDC.64 UR4, c[0x0][0x198] ;  /* 0x0000660000047ab9 */ /* 0x000fe40000000a00 */
[----:B------:R-:W-:Y:S02]  /*00c0*/  UIADD3 UR6, UP0, UR4, 0xf0, URZ ;  /* 0x000000f004067890 */ /* 0x000fe4000ff1e03f */
[----:B------:R-:W-:Y:S02]  /*00d0*/  UIADD3 UR4, UP1, UR4, 0x1f0, URZ ;  /* 0x000001f004047890 */ /* 0x000fe4000ff3e03f */
[----:B------:R-:W-:Y:S02]  /*00e0*/  UIADD3.X UR7, URZ, UR5, URZ, UP0, !UPT ;  /* 0x000000053f077290 */ /* 0x000fe400087fe43f */
[----:B------:R-:W-:-:S07]  /*00f0*/  UIADD3.X UR5, URZ, UR5, URZ, UP1, !UPT ;  /* 0x000000053f057290 */ /* 0x000fce0008ffe43f */
[----:B------:R0:W-:Y:S02]  /*0100*/  UTMACCTL.PF [UR6] ;  /* 0x00000000060079b9 */ /* 0x0001e40008040000 */
[----:B------:R0:W-:Y:S02]  /*0110*/  UTMACCTL.PF [UR4] ;  /* 0x00000000040079b9 */ /* 0x0001e40008040000 */
[----:B0-----:R-:W-:Y:S01]  /*0120*/  NOP ;  /* 0x0000000000007918 */ /* 0x001fe20000000000 */
.L_x_1:
[----:B------:R-:W-:Y:S05]  /*0130*/  BSYNC B0 ;  /* 0x0000000000007941 */ /* 0x000fea0003800000 */
.L_x_0:
[----:B------:R-:W0:Y:S01]  /*0140*/  SHFL.IDX PT, R0, R0, RZ, 0x1f ;  /* 0x00001fff00007589 */ /* 0x000e2200000e0000 */
[----:B------:R-:W-:Y:S02]  /*0150*/  SHF.R.S32.HI R3, RZ, 0x1f, R6 ;  /* 0x0000001fff037819 */ /* 0x000fe40000011406 */
[----:B------:R-:W-:Y:S01]  /*0160*/  I2FP.F32.U32 R11, R7 ;  /* 0x00000007000b7245 */ /* 0x000fe20000201000 */
[----:B------:R-:W1:Y:S01]  /*0170*/  S2R R9, SR_CTAID.Y ;  /* 0x0000000000097919 */ /* 0x000e620000002600 */
[----:B------:R-:W-:-:S04]  /*0180*/  LEA.HI R3, R3, R6, RZ, 0x7 ;  /* 0x0000000603037211 */ /* 0x000fc800078f38ff */
[----:B------:R-:W-:-:S05]  /*0190*/  LOP3.LUT R3, R3, 0xffffff80, RZ, 0xc0, !PT ;  /* 0xffffff8003037812 */ /* 0x000fca00078ec0ff */
[----:B------:R-:W-:-:S05]  /*01a0*/  IMAD.IADD R10, R6, 0x1, -R3 ;  /* 0x00000001060a7824 */ /* 0x000fca00078e0a03 */
[----:B------:R-:W-:-:S04]  /*01b0*/  SHF.R.S32.HI R3, RZ, 0x1f, R10 ;  /* 0x0000001fff037819 */ /* 0x000fc8000001140a */
[----:B------:R-:W-:Y:S02]  /*01c0*/  LEA.HI R3, R3, R10, RZ, 0x3 ;  /* 0x0000000a03037211 */ /* 0x000fe400078f18ff */
[----:B0-----:R-:W-:Y:S02]  /*01d0*/  ISETP.NE.AND P0, PT, R0, RZ, PT ;  /* 0x000000ff0000720c */ /* 0x001fe40003f05270 */
[--C-:B------:R-:W-:Y:S02]  /*01e0*/  SHF.R.S32.HI R4, RZ, 0x3, R3.reuse ;  /* 0x00000003ff047819 */ /* 0x100fe40000011403 */
[----:B------:R-:W-:Y:S02]  /*01f0*/  SHF.R.S32.HI R3, RZ, 0x1f, R3 ;  /* 0x0000001fff037819 */ /* 0x000fe40000011403 */
[----:B------:R-:W-:-:S07]  /*0200*/  SHF.R.S32.HI R5, RZ, 0x1f, R0 ;  /* 0x0000001fff057819 */ /* 0x000fce0000011400 */
[----:B-1----:R-:W-:Y:S05]  /*0210*/  @P0 BRA `(.L_x_2) ;  /* 0x0000000000b40947 */ /* 0x002fea0003800000 */
[----:B------:R-:W-:Y:S01]  /*0220*/  ELECT P0, URZ, PT ;  /* 0x00000000003f782f */ /* 0x000fe20003800000 */
[----:B------:R-:W-:-:S12]  /*0230*/  BSSY B0, `(.L_x_2) ;  /* 0x000002b000007945 */ /* 0x000fd80003800000 */
[----:B------:R-:W-:Y:S05]  /*0240*/  @!P0 BRA `(.L_x_3) ;  /* 0x0000000000a48947 */ /* 0x000fea0003800000 */
[----:B------:R-:W0:Y:S01]  /*0250*/  S2UR UR8, SR_CgaCtaId ;  /* 0x00000000000879c3 */ /* 0x000e220000008800 */
[----:B------:R-:W-:Y:S01]  /*0260*/  UMOV UR4, 0x400 ;  /* 0x0000040000047882 */ /* 0x000fe20000000000 */
[----:B------:R-:W-:Y:S01]  /*0270*/  UMOV UR5, 0x1 ;  /* 0x0000000100057882 */ /* 0x000fe20000000000 */
[----:B------:R-:W-:Y:S02]  /*0280*/  UMOV UR6, 0x2 ;  /* 0x0000000200067882 */ /* 0x000fe40000000000 */
[----:B------:R-:W-:-:S04]  /*0290*/  UIADD3 UR6, -UR6, 0x100000, URZ ;  /* 0x0010000006067890 */ /* 0x000fc8000fffe13f */
[----:B------:R-:W-:Y:S02]  /*02a0*/  USHF.L.U32 UR7, UR6, 0xb, URZ ;  /* 0x0000000b06077899 */ /* 0x000fe4000800063f */
[----:B------:R-:W-:Y:S02]  /*02b0*/  USHF.L.U32 UR6, UR6, 0x1, URZ ;  /* 0x0000000106067899 */ /* 0x000fe4000800063f */
[----:B0-----:R-:W-:Y:S02]  /*02c0*/  ULEA UR8, UR8, UR4, 0x18 ;  /* 0x0000000408087291 */ /* 0x001fe4000f8ec03f */
[----:B------:R-:W-:-:S04]  /*02d0*/  UIADD3 UR4, -UR5, 0x100000, URZ ;  /* 0x0010000005047890 */ /* 0x000fc8000fffe13f */
[----:B------:R-:W-:Y:S02]  /*02e0*/  USHF.L.U32 UR5, UR4, 0xb, URZ ;  /* 0x0000000b04057899 */ /* 0x000fe4000800063f */
[----:B------:R-:W-:Y:S01]  /*02f0*/  USHF.L.U32 UR4, UR4, 0x1, URZ ;  /* 0x0000000104047899 */ /* 0x000fe2000800063f */
[----:B------:R-:W0:Y:S11]  /*0300*/  FENCE.VIEW.ASYNC.S ;  /* 0x00000000000073c6 */ /* 0x000e360000000000 */
[----:B0-----:R0:W1:Y:S01]  /*0310*/  SYNCS.EXCH.64 URZ, [UR8+0x38000], UR4 ;  /* 0x03800004083f75b2 */ /* 0x0010620008000100 */
[----:B------:R0:W2:Y:S01]  /*0320*/  SYNCS.EXCH.64 URZ, [UR8+0x38070], UR6 ;  /* 0x03807006083f75b2 */ /* 0x0000a20008000100 */
[----:B------:R0:W3:Y:S01]  /*0330*/  SYNCS.EXCH.64 URZ, [UR8+0x38008], UR4 ;  /* 0x03800804083f75b2 */ /* 0x0000e20008000100 */
[----:B------:R0:W4:Y:S01]  /*0340*/  SYNCS.EXCH.64 URZ, [UR8+0x38078], UR6 ;  /* 0x03807806083f75b2 */ /* 0x0001220008000100 */
[----:B------:R0:W0:Y:S01]  /*0350*/  SYNCS.EXCH.64 URZ, [UR8+0x38010], UR4 ;  /* 0x03801004083f75b2 */ /* 0x0000220008000100 */
        /* <DEDUP_REMOVED lines=23> */
[----:B-1234-:R-:W-:Y:S01]  /*04d0*/  NOP ;  /* 0x0000000000007918 */ /* 0x01efe20000000000 */
.L_x_3:
[----:B0-----:R-:W-:Y:S05]  /*04e0*/  BSYNC B0 ;  /* 0x0000000000007941 */ /* 0x001fea0003800000 */
.L_x_2:
[----:B------:R-:W-:Y:S01]  /*04f0*/  ULDC UR4, c[0x0][0x150] ;  /* 0x0000540000047ab9 */ /* 0x000fe20000000800 */
[----:B------:R-:W-:Y:S01]  /*0500*/  LEA.HI R3, R3, R4, RZ, 0x2 ;  /* 0x0000000403037211 */ /* 0x000fe200078f10ff */
[----:B------:R-:W-:Y:S01]  /*0510*/  FMUL R11, R11, UR4 ;  /* 0x000000040b0b7c20 */ /* 0x000fe20008400000 */
[----:B------:R-:W-:Y:S01]  /*0520*/  LEA.HI R5, R5, R0, RZ, 0x2 ;  /* 0x0000000005057211 */ /* 0x000fe200078f10ff */
[----:B------:R-:W-:Y:S01]  /*0530*/  ULDC UR4, c[0x0][0x154] ;  /* 0x0000550000047ab9 */ /* 0x000fe20000000800 */
[----:B------:R-:W-:Y:S01]  /*0540*/  LOP3.LUT R3, R3, 0xfffffffc, RZ, 0xc0, !PT ;  /* 0xfffffffc03037812 */ /* 0x000fe200078ec0ff */
[----:B------:R-:W0:Y:S01]  /*0550*/  LDC R13, c[0x0][0x140] ;  /* 0x00005000ff0d7b82 */ /* 0x000e220000000800 */
[----:B------:R-:W-:Y:S01]  /*0560*/  LOP3.LUT R5, R5, 0x3ffffffc, RZ, 0xc0, !PT ;  /* 0x3ffffffc05057812 */ /* 0x000fe200078ec0ff */
[----:B------:R-:W1:Y:S01]  /*0570*/  F2I.U32.TRUNC.NTZ R11, R11 ;  /* 0x0000000b000b7305 */ /* 0x000e62000020f000 */
[----:B------:R-:W-:Y:S01]  /*0580*/  LOP3.LUT P0, RZ, R10, 0x7, RZ, 0xc0, !PT ;  /* 0x000000070aff7812 */ /* 0x000fe2000780c0ff */
[----:B------:R-:W-:Y:S01]  /*0590*/  IMAD.IADD R3, R4, 0x1, -R3 ;  /* 0x0000000104037824 */ /* 0x000fe200078e0a03 */
[----:B------:R-:W-:Y:S01]  /*05a0*/  I2FP.F32.U32 R4, R9 ;  /* 0x0000000900047245 */ /* 0x000fe20000201000 */
[----:B------:R-:W-:Y:S01]  /*05b0*/  IMAD.IADD R0, R0, 0x1, -R5 ;  /* 0x0000000100007824 */ /* 0x000fe200078e0a05 */
[----:B------:R-:W-:Y:S01]  /*05c0*/  ISETP.NE.AND P3, PT, R8, 0x1, PT ;  /* 0x000000010800780c */ /* 0x000fe20003f65270 */
[----:B------:R-:W-:Y:S01]  /*05d0*/  NOP ;  /* 0x0000000000007918 */ /* 0x000fe20000000000 */
[----:B------:R-:W-:Y:S01]  /*05e0*/  NOP ;  /* 0x0000000000007918 */ /* 0x000fe20000000000 */
[----:B------:R-:W-:-:S02]  /*05f0*/  IMAD R0, R0, 0x4, R3 ;  /* 0x0000000400007824 */ /* 0x000fc400078e0203 */
[----:B------:R-:W-:Y:S01]  /*0600*/  FMUL R12, R4, UR4 ;  /* 0x00000004040c7c20 */ /* 0x000fe20008400000 */
[----:B------:R-:W-:Y:S01]  /*0610*/  ULDC UR4, c[0x0][0x144] ;  /* 0x0000510000047ab9 */ /* 0x000fe20000000800 */
[C---:B------:R-:W-:Y:S01]  /*0620*/  IMAD.SHL.U32 R5, R0.reuse, 0x4, RZ ;  /* 0x0000000400057824 */ /* 0x040fe200078e00ff */
[----:B------:R-:W-:Y:S01]  /*0630*/  LEA.HI R3, R0, R0, RZ, 0x1 ;  /* 0x0000000000037211 */ /* 0x000fe200078f08ff */
[----:B-1----:R-:W-:Y:S02]  /*0640*/  IMAD.MOV R4, RZ, RZ, -R11 ;  /* 0x000000ffff047224 */ /* 0x002fe400078e0a0b */
[----:B------:R-:W1:Y:S01]  /*0650*/  F2I.U32.TRUNC.NTZ R12, R12 ;  /* 0x0000000c000c7305 */ /* 0x000e62000020f000 */
[----:B------:R-:W-:Y:S01]  /*0660*/  LOP3.LUT R3, R3, 0xfffffffe, RZ, 0xc0, !PT ;  /* 0xfffffffe03037812 */ /* 0x000fe200078ec0ff */
[----:B------:R-:W-:Y:S01]  /*0670*/  IMAD R4, R4, UR4, R7 ;  /* 0x0000000404047c24 */ /* 0x000fe2000f8e0207 */
[----:B------:R-:W-:Y:S01]  /*0680*/  LOP3.LUT R5, R0, 0xc, R5, 0x78, !PT ;  /* 0x0000000c00057812 */ /* 0x000fe200078e7805 */
[----:B------:R-:W-:-:S02]  /*0690*/  ULDC UR4, c[0x0][0x148] ;  /* 0x0000520000047ab9 */ /* 0x000fc40000000800 */
[----:B------:R-:W-:Y:S01]  /*06a0*/  IMAD.IADD R3, R0, 0x1, -R3 ;  /* 0x0000000100037824 */ /* 0x000fe200078e0a03 */
[----:B0-----:R-:W-:Y:S02]  /*06b0*/  ISETP.EQ.U32.AND P1, PT, R13, 0x1, PT ;  /* 0x000000010d00780c */ /* 0x001fe40003f22070 */
[----:B------:R-:W-:Y:S02]  /*06c0*/  ISETP.LT.U32.AND P0, PT, R5, 0x2, !P0 ;  /* 0x000000020500780c */ /* 0x000fe40004701070 */
[----:B------:R-:W-:Y:S02]  /*06d0*/  ISETP.NE.AND P4, PT, R3, R4, PT ;  /* 0x000000040300720c */ /* 0x000fe40003f85270 */
[----:B------:R-:W-:Y:S01]  /*06e0*/  SHF.R.S32.HI R3, RZ, 0x1f, R2 ;  /* 0x0000001fff037819 */ /* 0x000fe20000011402 */
[----:B-1----:R-:W-:-:S03]  /*06f0*/  IMAD.MOV R4, RZ, RZ, -R12 ;  /* 0x000000ffff047224 */ /* 0x002fc600078e0a0c */
[----:B------:R-:W-:Y:S01]  /*0700*/  LEA.HI R3, R3, R2, RZ, 0x2 ;  /* 0x0000000203037211 */ /* 0x000fe200078f10ff */
[----:B------:R-:W-:-:S03]  /*0710*/  IMAD R11, R4, UR4, R9 ;  /* 0x00000004040b7c24 */ /* 0x000fc6000f8e0209 */
[----:B------:R-:W-:-:S03]  /*0720*/  LOP3.LUT R3, R3, 0xfffffffc, RZ, 0xc0, !PT ;  /* 0xfffffffc03037812 */ /* 0x000fc600078ec0ff */
[----:B------:R-:W-:Y:S02]  /*0730*/  @P4 LEA.HI R0, R5, R5, RZ, 0x1 ;  /* 0x0000000505004211 */ /* 0x000fe400078f08ff */
[----:B------:R-:W-:Y:S02]  /*0740*/  IMAD.IADD R15, R2, 0x1, -R3 ;  /* 0x00000001020f7824 */ /* 0x000fe400078e0a03 */
[----:B------:R-:W-:Y:S01]  /*0750*/  @P4 SHF.R.S32.HI R0, RZ, 0x1, R0 ;  /* 0x00000001ff004819 */ /* 0x000fe20000011400 */
[----:B------:R-:W-:Y:S02]  /*0760*/  IMAD.MOV.U32 R3, RZ, RZ, 0x1 ;  /* 0x00000001ff037424 */ /* 0x000fe400078e00ff */
[----:B------:R-:W-:Y:S02]  /*0770*/  LOP3.LUT P2, RZ, R8, R15, RZ, 0xfc, !PT ;  /* 0x0000000f08ff7212 */ /* 0x000fe4000784fcff */
[----:B------:R-:W-:Y:S02]  /*0780*/  @P4 ISETP.NE.AND P5, PT, R0, R11, PT ;  /* 0x0000000b0000420c */ /* 0x000fe40003fa5270 */
[----:B------:R-:W-:-:S02]  /*0790*/  SEL R4, RZ, 0x1, P2 ;  /* 0x00000001ff047807 */ /* 0x000fc40001000000 */
[----:B------:R-:W-:Y:S02]  /*07a0*/  SEL R0, RZ, 0x1, !P0 ;  /* 0x00000001ff007807 */ /* 0x000fe40004000000 */
[----:B------:R-:W-:Y:S02]  /*07b0*/  @P4 SEL R3, RZ, 0x1, P5 ;  /* 0x00000001ff034807 */ /* 0x000fe40002800000 */
[----:B------:R-:W-:Y:S02]  /*07c0*/  SEL R4, R4, 0x2, P3 ;  /* 0x0000000204047807 */ /* 0x000fe40001800000 */
[----:B------:R-:W-:Y:S01]  /*07d0*/  LOP3.LUT R3, R3, R0, RZ, 0xc0, !PT ;  /* 0x0000000003037212 */ /* 0x000fe200078ec0ff */
[----:B------:R-:W-:Y:S06]  /*07e0*/  @!P1 BRA `(.L_x_4) ;  /* 0x0000000000089947 */ /* 0x000fec0003800000 */
[----:B------:R-:W-:Y:S01]  /*07f0*/  UCGABAR_ARV ;  /* 0x00000000000079c7 */ /* 0x000fe20008000000 */
[----:B------:R-:W-:Y:S05]  /*0800*/  BRA `(.L_x_5) ;  /* 0x0000000000047947 */ /* 0x000fea0003800000 */
.L_x_4:
[----:B------:R-:W-:Y:S01]  /*0810*/  NOP ;  /* 0x0000000000007918 */ /* 0x000fe20000000000 */
.L_x_5:
[----:B------:R-:W-:Y:S01]  /*0820*/  ULDC.64 UR4, c[0x0][0x598] ;  /* 0x0001660000047ab9 */ /* 0x000fe20000000a00 */
[----:B------:R-:W-:Y:S01]  /*0830*/  ULDC.64 UR12, c[0x0][0x208] ;  /* 0x00008200000c7ab9 */ /* 0x000fe20000000a00 */
[----:B------:R-:W-:-:S04]  /*0840*/  ISETP.NE.U32.AND P0, PT, RZ, UR4, PT ;  /* 0x00000004ff007c0c */ /* 0x000fc8000bf05070 */
[----:B------:R-:W-:-:S13]  /*0850*/  ISETP.NE.AND.EX P0, PT, RZ, UR5, PT, P0 ;  /* 0x00000005ff007c0c */ /* 0x000fda000bf05300 */
[----:B------:R-:W-:Y:S05]  /*0860*/  @!P0 BRA `(.L_x_6) ;  /* 0x00000000001c8947 */ /* 0x000fea0003800000 */
[----:B------:R-:W0:Y:S02]  /*0870*/  LDC.64 R12, c[0x0][0x598] ;  /* 0x00016600ff0c7b82 */ /* 0x000e240000000a00 */
[----:B0-----:R-:W2:Y:S02]  /*0880*/  LDG.E.64 R12, desc[UR12][R12.64] ;  /* 0x0000000c0c0c7981 */ /* 0x001ea4000c1e1b00 */
[----:B--2---:R-:W-:-:S04]  /*0890*/  ISETP.NE.U32.AND P0, PT, R12, RZ, PT ;  /* 0x000000ff0c00720c */ /* 0x004fc80003f05070 */
[----:B------:R-:W-:-:S13]  /*08a0*/  ISETP.NE.AND.EX P0, PT, R13, RZ, PT, P0 ;  /* 0x000000ff0d00720c */ /* 0x000fda0003f05300 */
[----:B------:R-:W-:Y:S05]  /*08b0*/  @!P0 BRA `(.L_x_6) ;  /* 0x0000000000088947 */ /* 0x000fea0003800000 */
[----:B------:R0:W5:Y:S01]  /*08c0*/  LD.E R0, desc[UR12][R12.64] ;  /* 0x0000000c0c007980 */ /* 0x000162000c101900 */
[----:B------:R-:W-:Y:S05]  /*08d0*/  BRA `(.L_x_7) ;  /* 0x0000000000207947 */ /* 0x000fea0003800000 */
.L_x_6:
[----:B------:R-:W-:Y:S02]  /*08e0*/  ULDC.64 UR4, c[0x0][0x588] ;  /* 0x0001620000047ab9 */ /* 0x000fe40000000a00 */
[----:B------:R-:W-:-:S04]  /*08f0*/  ISETP.NE.U32.AND P0, PT, RZ, UR4, PT ;  /* 0x00000004ff007c0c */ /* 0x000fc8000bf05070 */
[----:B------:R-:W-:-:S13]  /*0900*/  ISETP.NE.AND.EX P0, PT, RZ, UR5, PT, P0 ;  /* 0x00000005ff007c0c */ /* 0x000fda000bf05300 */
[----:B------:R-:W-:Y:S05]  /*0910*/  @!P0 BRA `(.L_x_8) ;  /* 0x00000000000c8947 */ /* 0x000fea0003800000 */
[----:B------:R-:W0:Y:S02]  /*0920*/  LDC.64 R12, c[0x0][0x588] ;  /* 0x00016200ff0c7b82 */ /* 0x000e240000000a00 */
[----:B0-----:R1:W5:Y:S01]  /*0930*/  LDG.E R0, desc[UR12][R12.64] ;  /* 0x0000000c0c007981 */ /* 0x001362000c1e1900 */
[----:B------:R-:W-:Y:S05]  /*0940*/  BRA `(.L_x_7) ;  /* 0x0000000000047947 */ /* 0x000fea0003800000 */
.L_x_8:
[----:B------:R-:W2:Y:S02]  /*0950*/  LDC R0, c[0x0][0x580] ;  /* 0x00016000ff007b82 */ /* 0x000ea40000000800 */
.L_x_7:
[----:B------:R-:W-:Y:S02]  /*0960*/  ULDC.64 UR4, c[0x0][0x5a0] ;  /* 0x0001680000047ab9 */ /* 0x000fe40000000a00 */
[----:B------:R-:W-:-:S04]  /*0970*/  ISETP.NE.U32.AND P0, PT, RZ, UR4, PT ;  /* 0x00000004ff007c0c */ /* 0x000fc8000bf05070 */
[----:B------:R-:W-:-:S13]  /*0980*/  ISETP.NE.AND.EX P0, PT, RZ, UR5, PT, P0 ;  /* 0x00000005ff007c0c */ /* 0x000fda000bf05300 */
[----:B------:R-:W-:Y:S05]  /*0990*/  @!P0 BRA `(.L_x_9) ;  /* 0x00000000001c8947 */ /* 0x000fea0003800000 */
[----:B01----:R-:W0:Y:S02]  /*09a0*/  LDC.64 R12, c[0x0][0x5a0] ;  /* 0x00016800ff0c7b82 */ /* 0x003e240000000a00 */
[----:B0-----:R-:W3:Y:S02]  /*09b0*/  LDG.E.64 R12, desc[UR12][R12.64] ;  /* 0x0000000c0c0c7981 */ /* 0x001ee4000c1e1b00 */
[----:B---3--:R-:W-:-:S04]  /*09c0*/  ISETP.NE.U32.AND P0, PT, R12, RZ, PT ;  /* 0x000000ff0c00720c */ /* 0x008fc80003f05070 */
[----:B------:R-:W-:-:S13]  /*09d0*/  ISETP.NE.AND.EX P0, PT, R13, RZ, PT, P0 ;  /* 0x000000ff0d00720c */ /* 0x000fda0003f05300 */
[----:B------:R-:W-:Y:S05]  /*09e0*/  @!P0 BRA `(.L_x_9) ;  /* 0x0000000000088947 */ /* 0x000fea0003800000 */
[----:B------:R0:W5:Y:S01]  /*09f0*/  LD.E R2, desc[UR12][R12.64] ;  /* 0x0000000c0c027980 */ /* 0x000162000c101900 */
[----:B------:R-:W-:Y:S05]  /*0a00*/  BRA `(.L_x_10) ;  /* 0x0000000000207947 */ /* 0x000fea0003800000 */
.L_x_9:
[----:B------:R-:W-:Y:S02]  /*0a10*/  ULDC.64 UR4, c[0x0][0x590] ;  /* 0x0001640000047ab9 */ /* 0x000fe40000000a00 */
[----:B------:R-:W-:-:S04]  /*0a20*/  ISETP.NE.U32.AND P0, PT, RZ, UR4, PT ;  /* 0x00000004ff007c0c */ /* 0x000fc8000bf05070 */
[----:B------:R-:W-:-:S13]  /*0a30*/  ISETP.NE.AND.EX P0, PT, RZ, UR5, PT, P0 ;  /* 0x00000005ff007c0c */ /* 0x000fda000bf05300 */
[----:B------:R-:W-:Y:S05]  /*0a40*/  @!P0 BRA `(.L_x_11) ;  /* 0x00000000000c8947 */ /* 0x000fea0003800000 */
[----:B01----:R-:W0:Y:S02]  /*0a50*/  LDC.64 R12, c[0x0][0x590] ;  /* 0x00016400ff0c7b82 */ /* 0x003e240000000a00 */
[----:B0-----:R1:W5:Y:S01]  /*0a60*/  LDG.E R2, desc[UR12][R12.64] ;  /* 0x0000000c0c027981 */ /* 0x001362000c1e1900 */
[----:B------:R-:W-:Y:S05]  /*0a70*/  BRA `(.L_x_10) ;  /* 0x0000000000047947 */ /* 0x000fea0003800000 */
.L_x_11:
[----:B------:R-:W3:Y:S02]  /*0a80*/  LDC R2, c[0x0][0x584] ;  /* 0x00016100ff027b82 */ /* 0x000ee40000000800 */
.L_x_10:
[----:B------:R-:W4:Y:S08]  /*0a90*/  LDC R11, c[0x0][0x3c4] ;  /* 0x0000f100ff0b7b82 */ /* 0x000f300000000800 */
[----:B------:R-:W2:Y:S01]  /*0aa0*/  LDC.64 R16, c[0x0][0x3c8] ;  /* 0x0000f200ff107b82 */ /* 0x000ea20000000a00 */
[----:B----4-:R-:W-:-:S05]  /*0ab0*/  VIADD R11, R11, 0x3f ;  /* 0x0000003f0b0b7836 */ /* 0x010fca0000000000 */
[----:B01----:R-:W-:-:S04]  /*0ac0*/  SHF.R.S32.HI R12, RZ, 0x1f, R11 ;  /* 0x0000001fff0c7819 */ /* 0x003fc8000001140b */
[----:B------:R-:W-:-:S04]  /*0ad0*/  LEA.HI R12, R12, R11, RZ, 0x6 ;  /* 0x0000000b0c0c7211 */ /* 0x000fc800078f30ff */
[----:B------:R-:W-:-:S05]  /*0ae0*/  SHF.R.S32.HI R13, RZ, 0x6, R12 ;  /* 0x00000006ff0d7819 */ /* 0x000fca000001140c */
[----:B--2---:R-:W-:-:S04]  /*0af0*/  IMAD R12, R13, R16, RZ ;  /* 0x000000100d0c7224 */ /* 0x004fc800078e02ff */
[----:B------:R-:W-:Y:S01]  /*0b00*/  IMAD R11, R12, R17, RZ ;  /* 0x000000110c0b7224 */ /* 0x000fe200078e02ff */
[----:B------:R-:W-:Y:S06]  /*0b10*/  @!P1 BRA `(.L_x_12) ;  /* 0x00000000000c9947 */ /* 0x000fec0003800000 */
[----:B------:R-:W-:Y:S01]  /*0b20*/  UCGABAR_WAIT ;  /* 0x0000000000007dc7 */ /* 0x000fe20008000000 */
[----:B------:R-:W-:Y:S01]  /*0b30*/  CCTL.IVALL ;  /* 0x00000000ff00798f */ /* 0x000fe20002000000 */
[----:B------:R-:W-:Y:S05]  /*0b40*/  BRA `(.L_x_13) ;  /* 0x0000000000047947 */ /* 0x000fea0003800000 */
.L_x_12:
[----:B------:R-:W-:Y:S06]  /*0b50*/  BAR.SYNC.DEFER_BLOCKING 0x0 ;  /* 0x0000000000007b1d */ /* 0x000fec0000010000 */
.L_x_13:
[----:B------:R-:W-:-:S13]  /*0b60*/  ISETP.NE.AND P0, PT, R8, RZ, PT ;  /* 0x000000ff0800720c */ /* 0x000fda0003f05270 */
[----:B------:R-:W-:Y:S05]  /*0b70*/  @!P0 BRA `(.L_x_14) ;  /* 0x0000002c00f48947 */ /* 0x000fea0003800000 */
[----:B------:R-:W-:-:S13]  /*0b80*/  ISETP.NE.AND P0, PT, R8, 0x1, PT ;  /* 0x000000010800780c */ /* 0x000fda0003f05270 */
[----:B------:R-:W-:Y:S05]  /*0b90*/  @P0 EXIT ;  /* 0x000000000000094d */ /* 0x000fea0003800000 */
[----:B------:R-:W-:Y:S01]  /*0ba0*/  ISETP.GE.AND P0, PT, R11, 0x1, PT ;  /* 0x000000010b00780c */ /* 0x000fe20003f06270 */
[----:B------:R-:W-:Y:S01]  /*0bb0*/  UMOV UR4, URZ ;  /* 0x0000003f00047c82 */ /* 0x000fe20008000000 */
[----:B------:R-:W-:Y:S02]  /*0bc0*/  CS2R R54, SRZ ;  /* 0x0000000000367805 */ /* 0x000fe4000001ff00 */
[----:B------:R-:W-:Y:S02]  /*0bd0*/  CS2R R24, SRZ ;  /* 0x0000000000187805 */ /* 0x000fe4000001ff00 */
[----:B------:R-:W-:Y:S02]  /*0be0*/  CS2R R26, SRZ ;  /* 0x00000000001a7805 */ /* 0x000fe4000001ff00 */
[----:B------:R-:W-:Y:S02]  /*0bf0*/  CS2R R28, SRZ ;  /* 0x00000000001c7805 */ /* 0x000fe4000001ff00 */
[----:B------:R-:W-:-:S02]  /*0c00*/  CS2R R30, SRZ ;  /* 0x00000000001e7805 */ /* 0x000fc4000001ff00 */
[----:B------:R-:W-:Y:S02]  /*0c10*/  CS2R R32, SRZ ;  /* 0x0000000000207805 */ /* 0x000fe4000001ff00 */
        /* <DEDUP_REMOVED lines=9> */
[----:B------:R-:W-:Y:S01]  /*0cb0*/  CS2R R52, SRZ ;  /* 0x0000000000347805 */ /* 0x000fe2000001ff00 */
[----:B------:R-:W-:Y:S06]  /*0cc0*/  @!P0 BRA `(.L_x_15) ;  /* 0x0000000000a48947 */ /* 0x000fec0003800000 */
[----:B------:R-:W-:-:S04]  /*0cd0*/  LOP3.LUT R6, R4, 0x1, RZ, 0xfc, !PT ;  /* 0x0000000104067812 */ /* 0x000fc800078efcff */
[----:B------:R-:W-:-:S13]  /*0ce0*/  ISETP.NE.AND P0, PT, R6, 0x3, PT ;  /* 0x000000030600780c */ /* 0x000fda0003f05270 */
[----:B------:R-:W-:Y:S05]  /*0cf0*/  @!P0 BRA `(.L_x_16) ;  /* 0x0000000000048947 */ /* 0x000fea0003800000 */
[----:B------:R-:W-:Y:S01]  /*0d00*/  BPT.TRAP 0x1 ;  /* 0x000000040000795c */ /* 0x000fe20000300000 */
.L_x_16:
[----:B------:R-:W0:Y:S01]  /*0d10*/  S2UR UR5, SR_CgaCtaId ;  /* 0x00000000000579c3 */ /* 0x000e220000008800 */
[----:B------:R-:W-:Y:S01]  /*0d20*/  SHF.L.U32 R6, RZ, 0x1f, RZ ;  /* 0x0000001fff067819 */ /* 0x000fe200000006ff */
[----:B------:R-:W-:Y:S02]  /*0d30*/  UMOV UR4, 0x400 ;  /* 0x0000040000047882 */ /* 0x000fe40000000000 */
[----:B0-----:R-:W-:-:S12]  /*0d40*/  ULEA UR5, UR5, UR4, 0x18 ;  /* 0x0000000405057291 */ /* 0x001fd8000f8ec03f */
.L_x_17:
[----:B0-----:R-:W-:-:S04]  /*0d50*/  IMAD.U32 R7, RZ, RZ, UR5 ;  /* 0x00000005ff077e24 */ /* 0x001fc8000f8e00ff */
[----:B------:R0:W1:Y:S03]  /*0d60*/  SYNCS.PHASECHK.TRANS64.TRYWAIT P0, [R7+URZ+0x38000], R6 ;  /* 0x03800006070075a7 */ /* 0x000066000800017f */
[----:B-1----:R-:W-:Y:S05]  /*0d70*/  @!P0 NANOSLEEP.SYNCS 0x989680 ;  /* 0x009896800000895d */ /* 0x002fea0003900000 */
[----:B------:R-:W1:Y:S02]  /*0d80*/  @!P0 SYNCS.PHASECHK.TRANS64 P0, [R7+URZ+0x38000], R6 ;  /* 0x03800006070085a7 */ /* 0x000e64000800007f */
[----:B-1----:R-:W-:Y:S05]  /*0d90*/  @!P0 BRA `(.L_x_17) ;  /* 0xfffffffc00ec8947 */ /* 0x002fea000383ffff */
[----:B------:R-:W-:Y:S01]  /*0da0*/  USHF.R.U32.HI UR4, URZ, 0x4, UR5 ;  /* 0x000000043f047899 */ /* 0x000fe20008011605 */
[----:B------:R-:W-:Y:S01]  /*0db0*/  WARPGROUP.ARRIVE ;  /* 0x00000000000079c5 */ /* 0x000fe20000000000 */
[----:B------:R-:W-:Y:S02]  /*0dc0*/  UIADD3 UR5, UR5, 0x1c000, URZ ;  /* 0x0001c00005057890 */ /* 0x000fe4000fffe03f */
[----:B------:R-:W-:Y:S02]  /*0dd0*/  ULOP3.LUT UR4, UR4, 0x3fff, URZ, 0xc0, !UPT ;  /* 0x00003fff04047892 */ /* 0x000fe4000f8ec03f */
[----:B------:R-:W-:Y:S02]  /*0de0*/  USHF.R.U32.HI UR5, URZ, 0x4, UR5 ;  /* 0x000000043f057899 */ /* 0x000fe40008011605 */
[----:B------:R-:W-:Y:S02]  /*0df0*/  ULOP3.LUT UR9, UR4, 0x10000, URZ, 0xfc, !UPT ;  /* 0x0001000004097892 */ /* 0x000fe4000f8efc3f */
[----:B------:R-:W-:Y:S01]  /*0e00*/  ULOP3.LUT UR8, UR5, 0x3fff, URZ, 0xc0, !UPT ;  /* 0x00003fff05087892 */ /* 0x000fe2000f8ec03f */
[----:B------:R-:W-:-:S02]  /*0e10*/  UMOV UR7, 0x40000040 ;  /* 0x4000004000077882 */ /* 0x000fc40000000000 */
[----:B------:R-:W-:Y:S02]  /*0e20*/  UMOV UR5, 0x40000040 ;  /* 0x4000004000057882 */ /* 0x000fe40000000000 */
[----:B------:R-:W-:Y:S02]  /*0e30*/  UMOV UR4, UR9 ;  /* 0x0000000900047c82 */ /* 0x000fe40008000000 */
[----:B------:R-:W-:Y:S02]  /*0e40*/  UMOV UR6, UR8 ;  /* 0x0000000800067c82 */ /* 0x000fe40008000000 */
[----:B------:R-:W-:Y:S01]  /*0e50*/  HGMMA.64x64x16.F32 R24, gdesc[UR4].tnspB, RZ, !UPT ;  /* 0x40e00000041879f0 */ /* 0x000fe2000c7008ff */
[----:B------:R-:W-:Y:S02]  /*0e60*/  UIADD3 UR4, UR9, 0x2, URZ ;  /* 0x0000000209047890 */ /* 0x000fe4000fffe03f */
[----:B------:R-:W-:Y:S01]  /*0e70*/  UIADD3 UR6, UR8, 0x80, URZ ;  /* 0x0000008008067890 */ /* 0x000fe2000fffe03f */
[----:B------:R-:W-:Y:S01]  /*0e80*/  UMOV UR5, 0x40000040 ;  /* 0x4000004000057882 */ /* 0x000fe20000000000 */
[----:B------:R-:W-:-:S07]  /*0e90*/  UMOV UR7, 0x40000040 ;  /* 0x4000004000077882 */ /* 0x000fce0000000000 */
[----:B------:R-:W-:Y:S01]  /*0ea0*/  HGMMA.64x64x16.F32 R24, gdesc[UR4].tnspB, R24 ;  /* 0x40e00000041879f0 */ /* 0x000fe20008700818 */
        /* <DEDUP_REMOVED lines=9> */
[----:B------:R-:W-:Y:S01]  /*0f40*/  HGMMA.64x64x16.F32 R24, gdesc[UR4].tnspB, R24, gsb0 ;  /* 0x40e00000041879f0 */ /* 0x000fe20008000818 */
[----:B------:R-:W-:-:S05]  /*0f50*/  UMOV UR4, 0x1 ;  /* 0x0000000100047882 */ /* 0x000fca0000000000 */
.L_x_15:
[----:B0-----:R-:W-:-:S05]  /*0f60*/  VIMNMX R6, R11, 0x1, PT ;  /* 0x000000010b067848 */ /* 0x001fca0003fe0100 */
[----:B------:R-:W-:-:S05]  /*0f70*/  IMAD.IADD R6, R11, 0x1, -R6 ;  /* 0x000000010b067824 */ /* 0x000fca00078e0a06 */
[----:B------:R-:W-:-:S13]  /*0f80*/  ISETP.GE.AND P0, PT, R6, 0x1, PT ;  /* 0x000000010600780c */ /* 0x000fda0003f06270 */
[----:B------:R-:W-:Y:S05]  /*0f90*/  @!P0 BRA `(.L_x_18) ;  /* 0x0000000400188947 */ /* 0x000fea0003800000 */
[----:B------:R-:W0:Y:S01]  /*0fa0*/  S2UR UR6, SR_CgaCtaId ;  /* 0x00000000000679c3 */ /* 0x000e220000008800 */
[----:B------:R-:W-:Y:S01]  /*0fb0*/  UMOV UR5, 0x400 ;  /* 0x0000040000057882 */ /* 0x000fe20000000000 */
[----:B------:R-:W-:Y:S01]  /*0fc0*/  LOP3.LUT R13, R4, 0x1, RZ, 0xfc, !PT ;  /* 0x00000001040d7812 */ /* 0x000fe200078efcff */
[----:B------:R-:W-:Y:S01]  /*0fd0*/  IMAD.MOV.U32 R12, RZ, RZ, RZ ;  /* 0x000000ffff0c7224 */ /* 0x000fe200078e00ff */
[----:B------:R-:W-:Y:S01]  /*0fe0*/  UISETP.NE.U32.AND UP0, UPT, UR4, URZ, UPT ;  /* 0x0000003f0400728c */ /* 0x000fe2000bf05070 */
[----:B------:R-:W-:Y:S02]  /*0ff0*/  IMAD.MOV.U32 R7, RZ, RZ, R6 ;  /* 0x000000ffff077224 */ /* 0x000fe400078e0006 */
[----:B------:R-:W-:Y:S01]  /*1000*/  IMAD.MOV.U32 R8, RZ, RZ, RZ ;  /* 0x000000ffff087224 */ /* 0x000fe200078e00ff */
[----:B0-----:R-:W-:-:S04]  /*1010*/  ULEA UR7, UR6, UR5, 0x18 ;  /* 0x0000000506077291 */ /* 0x001fc8000f8ec03f */
[----:B------:R-:W-:Y:S02]  /*1020*/  USHF.R.U32.HI UR5, URZ, 0x4, UR7 ;  /* 0x000000043f057899 */ /* 0x000fe40008011607 */
[----:B------:R-:W-:Y:S02]  /*1030*/  UIADD3 UR6, UR7, 0x1c000, URZ ;  /* 0x0001c00007067890 */ /* 0x000fe4000fffe03f */
[----:B------:R-:W-:Y:S02]  /*1040*/  ULOP3.LUT UR5, UR5, 0x3fff, URZ, 0xc0, !UPT ;  /* 0x00003fff05057892 */ /* 0x000fe4000f8ec03f */
[----:B------:R-:W-:Y:S02]  /*1050*/  USHF.R.U32.HI UR6, URZ, 0x4, UR6 ;  /* 0x000000043f067899 */ /* 0x000fe40008011606 */
[----:B------:R-:W-:Y:S02]  /*1060*/  ULOP3.LUT UR14, UR5, 0x10000, URZ, 0xfc, !UPT ;  /* 0x00010000050e7892 */ /* 0x000fe4000f8efc3f */
[----:B------:R-:W-:-:S12]  /*1070*/  ULOP3.LUT UR15, UR6, 0x3fff, URZ, 0xc0, !UPT ;  /* 0x00003fff060f7892 */ /* 0x000fd8000f8ec03f */
.L_x_23:
[----:B------:R-:W-:-:S13]  /*1080*/  ISETP.NE.AND P1, PT, R13, 0x3, PT ;  /* 0x000000030d00780c */ /* 0x000fda0003f25270 */
[----:B------:R-:W-:Y:S05]  /*1090*/  @!P1 BRA `(.L_x_19) ;  /* 0x0000000000049947 */ /* 0x000fea0003800000 */
[----:B------:R-:W-:Y:S01]  /*10a0*/  BPT.TRAP 0x1 ;  /* 0x000000040000795c */ /* 0x000fe20000300000 */
.L_x_19:
[----:B------:R-:W-:Y:S01]  /*10b0*/  SHF.L.U32 R9, R12, 0x1f, RZ ;  /* 0x0000001f0c097819 */ /* 0x000fe200000006ff */
[----:B------:R-:W-:-:S12]  /*10c0*/  ULEA UR5, UR4, UR7, 0x3 ;  /* 0x0000000704057291 */ /* 0x000fd8000f8e183f */
.L_x_20:
[----:B0-----:R-:W-:-:S04]  /*10d0*/  IMAD.U32 R10, RZ, RZ, UR5 ;  /* 0x00000005ff0a7e24 */ /* 0x001fc8000f8e00ff */
[----:B------:R0:W1:Y:S03]  /*10e0*/  SYNCS.PHASECHK.TRANS64.TRYWAIT P0, [R10+URZ+0x38000], R9 ;  /* 0x038000090a0075a7 */ /* 0x000066000800017f */
[----:B-1----:R-:W-:Y:S05]  /*10f0*/  @!P0 NANOSLEEP.SYNCS 0x989680 ;  /* 0x009896800000895d */ /* 0x002fea0003900000 */
[----:B------:R-:W1:Y:S02]  /*1100*/  @!P0 SYNCS.PHASECHK.TRANS64 P0, [R10+URZ+0x38000], R9 ;  /* 0x038000090a0085a7 */ /* 0x000e64000800007f */
[----:B-1----:R-:W-:Y:S05]  /*1110*/  @!P0 BRA `(.L_x_20) ;  /* 0xfffffffc00ec8947 */ /* 0x002fea000383ffff */
[----:B------:R-:W-:Y:S01]  /*1120*/  ULEA UR5, UR4, UR14, 0x9 ;  /* 0x0000000e04057291 */ /* 0x000fe2000f8e483f */
[----:B------:R-:W-:Y:S01]  /*1130*/  WARPGROUP.ARRIVE ;  /* 0x00000000000079c5 */ /* 0x000fe20000000000 */
[----:B------:R-:W-:Y:S01]  /*1140*/  ULEA UR6, UR4, UR15, 0x9 ;  /* 0x0000000f04067291 */ /* 0x000fe2000f8e483f */
[----:B------:R-:W-:Y:S01]  /*1150*/  UMOV UR9, 0x40000040 ;  /* 0x4000004000097882 */ /* 0x000fe20000000000 */
[----:B------:R-:W-:-:S03]  /*1160*/  UMOV UR11, 0x40000040 ;  /* 0x40000040000b7882 */ /* 0x000fc60000000000 */
[----:B------:R-:W-:Y:S02]  /*1170*/  UMOV UR8, UR5 ;  /* 0x0000000500087c82 */ /* 0x000fe40008000000 */
[----:B------:R-:W-:Y:S02]  /*1180*/  UMOV UR10, UR6 ;  /* 0x00000006000a7c82 */ /* 0x000fe40008000000 */
[----:B------:R-:W-:Y:S01]  /*1190*/  HGMMA.64x64x16.F32 R24, gdesc[UR8].tnspB, R24, UP0 ;  /* 0x40e00000081879f0 */ /* 0x000fe2000bf00818 */
        /* <DEDUP_REMOVED lines=14> */
[----:B------:R-:W-:Y:S03]  /*1280*/  HGMMA.64x64x16.F32 R24, gdesc[UR8].tnspB, R24, gsb0 ;  /* 0x40e00000081879f0 */ /* 0x000fe60008000818 */
[----:B------:R-:W-:Y:S02]  /*1290*/  WARPGROUP.DEPBAR.LE gsb0, 0x1 ;  /* 0x00008000000079c5 */ /* 0x000fe40000010100 */
[----:B------:R-:W-:Y:S05]  /*12a0*/  @!P1 BRA `(.L_x_21) ;  /* 0x0000000000049947 */ /* 0x000fea0003800000 */
[----:B------:R-:W-:Y:S01]  /*12b0*/  BPT.TRAP 0x1 ;  /* 0x000000040000795c */ /* 0x000fe20000300000 */
.L_x_21:
[----:B------:R-:W-:-:S13]  /*12c0*/  ISETP.NE.AND P0, PT, R3, RZ, PT ;  /* 0x000000ff0300720c */ /* 0x000fda0003f05270 */
[----:B0-----:R-:W-:-:S05]  /*12d0*/  @P0 LEA R9, R8, UR7, 0x3 ;  /* 0x0000000708090c11 */ /* 0x001fca000f8e18ff */
[----:B------:R-:W-:-:S05]  /*12e0*/  @P0 VIADD R10, R9, 0x38070 ;  /* 0x00038070090a0836 */ /* 0x000fca0000000000 */
[----:B------:R-:W-:-:S04]  /*12f0*/  @P0 PRMT R10, R5, 0x654, R10 ;  /* 0x00000654050a0816 */ /* 0x000fc8000000000a */
[----:B------:R0:W-:Y:S01]  /*1300*/  @P0 SYNCS.ARRIVE.TRANS64.RED.A1T0 RZ, [R10+URZ], RZ ;  /* 0x000000ff0aff09a7 */ /* 0x0001e2000810043f */
[----:B------:R-:W-:-:S13]  /*1310*/  ISETP.GT.U32.AND P0, PT, R4, 0x1, PT ;  /* 0x000000010400780c */ /* 0x000fda0003f04070 */
[----:B0-----:R-:W-:Y:S05]  /*1320*/  @P0 BRA `(.L_x_22) ;  /* 0x0000000000040947 */ /* 0x001fea0003800000 */
[----:B------:R-:W-:Y:S01]  /*1330*/  BPT.TRAP 0x1 ;  /* 0x000000040000795c */ /* 0x000fe20000300000 */
.L_x_22:
[----:B------:R-:W-:Y:S01]  /*1340*/  UIADD3 UR4, UR4, 0x1, URZ ;  /* 0x0000000104047890 */ /* 0x000fe2000fffe03f */
[C---:B------:R-:W-:Y:S01]  /*1350*/  ISETP.GT.AND P1, PT, R7.reuse, 0x1, PT ;  /* 0x000000010700780c */ /* 0x040fe20003f24270 */
[----:B------:R-:W-:Y:S02]  /*1360*/  VIADD R8, R8, 0x1 ;  /* 0x0000000108087836 */ /* 0x000fe40000000000 */
[----:B------:R-:W-:Y:S01]  /*1370*/  UISETP.NE.AND UP0, UPT, UR4, 0xe, UPT ;  /* 0x0000000e0400788c */ /* 0x000fe2000bf05270 */
[----:B------:R-:W-:Y:S02]  /*1380*/  VIADD R7, R7, 0xffffffff ;  /* 0xffffffff07077836 */ /* 0x000fe40000000000 */
[C---:B------:R-:W-:Y:S01]  /*1390*/  ISETP.NE.AND P0, PT, R8.reuse, 0xe, PT ;  /* 0x0000000e0800780c */ /* 0x040fe20003f05270 */
[----:B------:R-:W-:Y:S02]  /*13a0*/  USEL UR5, URZ, 0x1, UP0 ;  /* 0x000000013f057887 */ /* 0x000fe40008000000 */
[----:B------:R-:W-:Y:S01]  /*13b0*/  USEL UR4, UR4, URZ, UP0 ;  /* 0x0000003f04047287 */ /* 0x000fe20008000000 */
[----:B------:R-:W-:Y:S01]  /*13c0*/  SEL R8, R8, RZ, P0 ;  /* 0x000000ff08087207 */ /* 0x000fe20000000000 */
[----:B------:R-:W-:-:S02]  /*13d0*/  UPLOP3.LUT UP0, UPT, UPT, UPT, UPT, 0x80, 0x0 ;  /* 0x000000000000789c */ /* 0x000fc40003f0f070 */
[----:B------:R-:W-:Y:S01]  /*13e0*/  LOP3.LUT R12, R12, UR5, RZ, 0x3c, !PT ;  /* 0x000000050c0c7c12 */ /* 0x000fe2000f8e3cff */
[----:B------:R-:W-:Y:S08]  /*13f0*/  @P1 BRA `(.L_x_23) ;  /* 0xfffffffc00201947 */ /* 0x000ff0000383ffff */
.L_x_18:
[----:B------:R-:W-:Y:S01]  /*1400*/  ISETP.GE.AND P0, PT, R11, 0x1, PT ;  /* 0x000000010b00780c */ /* 0x000fe20003f06270 */
[----:B------:R-:W-:-:S12]  /*1410*/  WARPGROUP.DEPBAR.LE gsb0, 0x0 ;  /* 0x00008000000079c5 */ /* 0x000fd80000010000 */
[----:B------:R-:W-:Y:S05]  /*1420*/  @!P0 BRA `(.L_x_24) ;  /* 0x0000000000588947 */ /* 0x000fea0003800000 */
[----:B------:R-:W-:-:S04]  /*1430*/  LOP3.LUT R7, R4, 0x1, RZ, 0xfc, !PT ;  /* 0x0000000104077812 */ /* 0x000fc800078efcff */
[----:B------:R-:W-:-:S13]  /*1440*/  ISETP.NE.AND P0, PT, R7, 0x3, PT ;  /* 0x000000030700780c */ /* 0x000fda0003f05270 */
[----:B------:R-:W-:Y:S05]  /*1450*/  @!P0 BRA `(.L_x_25) ;  /* 0x0000000000048947 */ /* 0x000fea0003800000 */
[----:B------:R-:W-:Y:S01]  /*1460*/  BPT.TRAP 0x1 ;  /* 0x000000040000795c */ /* 0x000fe20000300000 */
.L_x_25:
[----:B------:R-:W-:Y:S01]  /*1470*/  ISETP.NE.AND P0, PT, R3, RZ, PT ;  /* 0x000000ff0300720c */ /* 0x000fe20003f05270 */
[----:B------:R-:W-:Y:S01]  /*1480*/  BSSY B0, `(.L_x_26) ;  /* 0x000000e000007945 */ /* 0x000fe20003800000 */
[----:B------:R-:W-:-:S11]  /*1490*/  ISETP.GT.U32.AND P1, PT, R4, 0x1, PT ;  /* 0x000000010400780c */ /* 0x000fd60003f24070 */
[----:B------:R-:W-:Y:S05]  /*14a0*/  @!P0 BRA `(.L_x_27) ;  /* 0x00000000002c8947 */ /* 0x000fea0003800000 */
[----:B------:R-:W0:Y:S01]  /*14b0*/  S2R R4, SR_CgaCtaId ;  /* 0x0000000000047919 */ /* 0x000e220000008800 */
[----:B------:R-:W-:Y:S02]  /*14c0*/  SHF.R.U32.HI R8, RZ, 0x1, R6 ;  /* 0x00000001ff087819 */ /* 0x000fe40000011606 */
[----:B------:R-:W-:-:S03]  /*14d0*/  MOV R3, 0x400 ;  /* 0x0000040000037802 */ /* 0x000fc60000000f00 */
[----:B------:R-:W-:-:S05]  /*14e0*/  IMAD.WIDE.U32 R8, R8, -0x6db6db6d, RZ ;  /* 0x9249249308087825 */ /* 0x000fca00078e00ff */
[----:B------:R-:W-:-:S05]  /*14f0*/  SHF.R.U32.HI R9, RZ, 0x2, R9 ;  /* 0x00000002ff097819 */ /* 0x000fca0000011609 */
[----:B------:R-:W-:Y:S01]  /*1500*/  IMAD R6, R9, -0xe, R6 ;  /* 0xfffffff209067824 */ /* 0x000fe200078e0206 */
[----:B0-----:R-:W-:-:S05]  /*1510*/  LEA R3, R4, R3, 0x18 ;  /* 0x0000000304037211 */ /* 0x001fca00078ec0ff */
[----:B------:R-:W-:-:S04]  /*1520*/  IMAD R6, R6, 0x8, R3 ;  /* 0x0000000806067824 */ /* 0x000fc800078e0203 */
[----:B------:R-:W-:-:S05]  /*1530*/  VIADD R6, R6, 0x38070 ;  /* 0x0003807006067836 */ /* 0x000fca0000000000 */
[----:B------:R-:W-:-:S04]  /*1540*/  PRMT R6, R5, 0x654, R6 ;  /* 0x0000065405067816 */ /* 0x000fc80000000006 */
[----:B------:R0:W-:Y:S03]  /*1550*/  SYNCS.ARRIVE.TRANS64.RED.A1T0 RZ, [R6+URZ], RZ ;  /* 0x000000ff06ff79a7 */ /* 0x0001e6000810043f */
.L_x_27:
[----:B------:R-:W-:Y:S05]  /*1560*/  BSYNC B0 ;  /* 0x0000000000007941 */ /* 0x000fea0003800000 */
.L_x_26:
[----:B------:R-:W-:Y:S05]  /*1570*/  @P1 BRA `(.L_x_24) ;  /* 0x0000000000041947 */ /* 0x000fea0003800000 */
[----:B------:R-:W-:Y:S01]  /*1580*/  BPT.TRAP 0x1 ;  /* 0x000000040000795c */ /* 0x000fe20000300000 */
.L_x_24:
[----:B------:R-:W1:Y:S01]  /*1590*/  S2R R3, SR_TID.X ;  /* 0x0000000000037919 */ /* 0x000e620000002100 */
[----:B------:R-:W-:Y:S01]  /*15a0*/  ULDC.64 UR4, c[0x0][0x280] ;  /* 0x0000a00000047ab9 */ /* 0x000fe20000000a00 */
[----:B------:R-:W2:Y:S01]  /*15b0*/  S2R R9, SR_CTAID.Y ;  /* 0x0000000000097919 */ /* 0x000ea20000002600 */
[----:B------:R-:W4:Y:S01]  /*15c0*/  S2R R11, SR_CTAID.X ;  /* 0x00000000000b7919 */ /* 0x000f220000002500 */
[----:B-1----:R-:W-:-:S04]  /*15d0*/  SHF.R.S32.HI R4, RZ, 0x1f, R3 ;  /* 0x0000001fff047819 */ /* 0x002fc80000011403 */
[----:B------:R-:W-:Y:S01]  /*15e0*/  LEA.HI R4, R4, R3, RZ, 0x7 ;  /* 0x0000000304047211 */ /* 0x000fe200078f38ff */
[----:B--2---:R-:W-:-:S03]  /*15f0*/  IMAD.SHL.U32 R9, R9, 0x40, RZ ;  /* 0x0000004009097824 */ /* 0x004fc600078e00ff */
[----:B------:R-:W-:Y:S02]  /*1600*/  LOP3.LUT R4, R4, 0xffffff80, RZ, 0xc0, !PT ;  /* 0xffffff8004047812 */ /* 0x000fe400078ec0ff */
[----:B------:R-:W-:-:S03]  /*1610*/  ISETP.GE.AND P0, PT, R9, UR5, PT ;  /* 0x0000000509007c0c */ /* 0x000fc6000bf06270 */
[----:B------:R-:W-:Y:S02]  /*1620*/  IMAD.IADD R12, R3, 0x1, -R4 ;  /* 0x00000001030c7824 */ /* 0x000fe400078e0a04 */
[----:B----4-:R-:W-:-:S03]  /*1630*/  IMAD.SHL.U32 R3, R11, 0x40, RZ ;  /* 0x000000400b037824 */ /* 0x010fc600078e00ff */
[----:B------:R-:W-:Y:S02]  /*1640*/  SHF.R.S32.HI R15, RZ, 0x1f, R12 ;  /* 0x0000001fff0f7819 */ /* 0x000fe4000001140c */
[----:B------:R-:W-:Y:S02]  /*1650*/  ISETP.GE.OR P0, PT, R3, UR4, P0 ;  /* 0x0000000403007c0c */ /* 0x000fe40008706670 */
[----:B------:R-:W-:-:S04]  /*1660*/  LEA.HI R4, R15, R12, RZ, 0x2 ;  /* 0x0000000c0f047211 */ /* 0x000fc800078f10ff */
[--C-:B------:R-:W-:Y:S02]  /*1670*/  SHF.R.S32.HI R8, RZ, 0x2, R4.reuse ;  /* 0x00000002ff087819 */ /* 0x100fe40000011404 */
[----:B------:R-:W-:-:S04]  /*1680*/  SHF.R.S32.HI R5, RZ, 0x1f, R4 ;  /* 0x0000001fff057819 */ /* 0x000fc80000011404 */
[----:B------:R-:W-:-:S04]  /*1690*/  LEA.HI R5, R5, R8, RZ, 0x3 ;  /* 0x0000000805057211 */ /* 0x000fc800078f18ff */
[----:B------:R-:W-:Y:S01]  /*16a0*/  LOP3.LUT R13, R5, 0xfffffff8, RZ, 0xc0, !PT ;  /* 0xfffffff8050d7812 */ /* 0x000fe200078ec0ff */
[----:B------:R-:W-:Y:S06]  /*16b0*/  @P0 EXIT ;  /* 0x000000000000094d */ /* 0x000fec0003800000 */
[----:B0-----:R-:W0:Y:S01]  /*16c0*/  LDC.64 R6, c[0x0][0x5d0] ;  /* 0x00017400ff067b82 */ /* 0x001e220000000a00 */
[----:B------:R-:W-:Y:S01]  /*16d0*/  LOP3.LUT R5, R4, 0x7ffffffc, RZ, 0xc0, !PT ;  /* 0x7ffffffc04057812 */ /* 0x000fe200078ec0ff */
[----:B------:R-:W-:Y:S01]  /*16e0*/  IMAD.IADD R4, R8, 0x1, -R13 ;  /* 0x0000000108047824 */ /* 0x000fe200078e0a0d */
[----:B------:R-:W-:Y:S02]  /*16f0*/  LEA.HI R10, R15, R12, RZ, 0x5 ;  /* 0x0000000c0f0a7211 */ /* 0x000fe400078f28ff */
[----:B---3-5:R-:W-:Y:S01]  /*1700*/  FSETP.NEU.AND P1, PT, R2, RZ, PT ;  /* 0x000000ff0200720b */ /* 0x028fe20003f2d000 */
[----:B------:R-:W-:Y:S01]  /*1710*/  IMAD.IADD R8, R12, 0x1, -R5 ;  /* 0x000000010c087824 */ /* 0x000fe200078e0a05 */
[----:B------:R-:W-:Y:S02]  /*1720*/  SHF.R.S32.HI R5, RZ, 0x1f, R4 ;  /* 0x0000001fff057819 */ /* 0x000fe40000011404 */
[----:B------:R-:W-:Y:S01]  /*1730*/  SHF.R.S32.HI R13, RZ, 0x5, R10 ;  /* 0x00000005ff0d7819 */ /* 0x000fe2000001140a */
[----:B------:R-:W-:-:S02]  /*1740*/  IMAD.SHL.U32 R12, R8, 0x2, RZ ;  /* 0x00000002080c7824 */ /* 0x000fc400078e00ff */
[----:B------:R-:W-:-:S03]  /*1750*/  IMAD.WIDE R10, R11, 0x40, R4 ;  /* 0x000000400b0a7825 */ /* 0x000fc600078e0204 */
[----:B------:R-:W-:Y:S01]  /*1760*/  SHF.R.S32.HI R14, RZ, 0x1f, R12 ;  /* 0x0000001fff0e7819 */ /* 0x000fe2000001140c */
[----:B------:R-:W-:Y:S01]  /*1770*/  IMAD R5, R13, -0x10, -R3 ;  /* 0xfffffff00d057824 */ /* 0x000fe200078e0a03 */
[----:B------:R-:W-:Y:S01]  /*1780*/  IADD3 R8, P0, R9, R12, RZ ;  /* 0x0000000c09087210 */ /* 0x000fe20007f1e0ff */
[----:B------:R-:W-:Y:S01]  /*1790*/  IMAD.WIDE R10, R13, 0x10, R10 ;  /* 0x000000100d0a7825 */ /* 0x000fe200078e020a */
[----:B------:R-:W-:Y:S02]  /*17a0*/  IADD3 R3, -R12, UR5, -R9 ;  /* 0x000000050c037c10 */ /* 0x000fe4000fffe909 */
[----:B------:R-:W-:Y:S02]  /*17b0*/  LEA.HI.X.SX32 R9, R9, R14, 0x1, P0 ;  /* 0x0000000e09097211 */ /* 0x000fe400000f0eff */
[----:B------:R-:W-:Y:S01]  /*17c0*/  IADD3 R4, R5, UR4, -R4 ;  /* 0x0000000405047c10 */ /* 0x000fe2000fffe804 */
[-C--:B0-----:R-:W-:Y:S01]  /*17d0*/  IMAD R5, R11, R6.reuse, RZ ;  /* 0x000000060b057224 */ /* 0x081fe200078e02ff */
[----:B------:R-:W-:Y:S01]  /*17e0*/  ISETP.GT.AND P0, PT, R3, RZ, PT ;  /* 0x000000ff0300720c */ /* 0x000fe20003f04270 */
[----:B------:R-:W-:Y:S01]  /*17f0*/  IMAD.WIDE.U32 R12, R10, R6, R8 ;  /* 0x000000060a0c7225 */ /* 0x000fe200078e0008 */
[----:B------:R-:W-:-:S02]  /*1800*/  SHF.L.U64.HI R16, R6, 0x3, R7 ;  /* 0x0000000306107819 */ /* 0x000fc40000010207 */
[----:B------:R-:W-:Y:S01]  /*1810*/  ISETP.GT.AND P2, PT, R4, RZ, P0 ;  /* 0x000000ff0400720c */ /* 0x000fe20000744270 */
[----:B------:R-:W-:Y:S02]  /*1820*/  IMAD R5, R10, R7, R5 ;  /* 0x000000070a057224 */ /* 0x000fe400078e0205 */
[----:B------:R-:W-:Y:S02]  /*1830*/  IMAD.SHL.U32 R17, R6, 0x8, RZ ;  /* 0x0000000806117824 */ /* 0x000fe400078e00ff */
[----:B------:R-:W-:Y:S01]  /*1840*/  IMAD.IADD R19, R13, 0x1, R5 ;  /* 0x000000010d137824 */ /* 0x000fe200078e0205 */
[----:B------:R-:W-:Y:S07]  /*1850*/  @!P1 BRA `(.L_x_28) ;  /* 0x00000018001c9947 */ /* 0x000fee0003800000 */
[----:B------:R-:W-:Y:S01]  /*1860*/  ULDC.64 UR6, c[0x0][0x5b0] ;  /* 0x00016c0000067ab9 */ /* 0x000fe20000000a00 */
[----:B------:R-:W-:Y:S01]  /*1870*/  ULDC.64 UR8, c[0x0][0x5a8] ;  /* 0x00016a0000087ab9 */ /* 0x000fe20000000a00 */
[----:B------:R-:W-:Y:S01]  /*1880*/  IMAD R5, R11, UR6, RZ ;  /* 0x000000060b057c24 */ /* 0x000fe2000f8e02ff */
[----:B------:R-:W-:Y:S01]  /*1890*/  ULDC.64 UR4, c[0x0][0x5c8] ;  /* 0x0001720000047ab9 */ /* 0x000fe20000000a00 */
[----:B------:R-:W-:-:S04]  /*18a0*/  IMAD.WIDE.U32 R14, R10, UR6, R8 ;  /* 0x000000060a0e7c25 */ /* 0x000fc8000f8e0008 */
[----:B------:R-:W-:Y:S01]  /*18b0*/  IMAD R5, R10, UR7, R5 ;  /* 0x000000070a057c24 */ /* 0x000fe2000f8e0205 */
[----:B------:R-:W-:-:S03]  /*18c0*/  LEA R6, P1, R14, UR8, 0x1 ;  /* 0x000000080e067c11 */ /* 0x000fc6000f8208ff */
[----:B------:R-:W-:-:S05]  /*18d0*/  IMAD.IADD R7, R15, 0x1, R5 ;  /* 0x000000010f077824 */ /* 0x000fca00078e0205 */
[----:B------:R-:W-:-:S05]  /*18e0*/  LEA.HI.X R7, R14, UR9, R7, 0x1, P1 ;  /* 0x000000090e077c11 */ /* 0x000fca00088f0c07 */
[----:B------:R-:W2:Y:S01]  /*18f0*/  @P2 LDG.E.LTC128B.U16 R13, desc[UR12][R6.64] ;  /* 0x0000000c060d2981 */ /* 0x000ea2000c1e1520 */
[----:B------:R-:W-:Y:S01]  /*1900*/  LEA R14, P4, R12, UR4, 0x1 ;  /* 0x000000040c0e7c11 */ /* 0x000fe2000f8808ff */
[----:B------:R-:W-:Y:S01]  /*1910*/  BSSY B0, `(.L_x_29) ;  /* 0x000000d000007945 */ /* 0x000fe20003800000 */
[----:B------:R-:W-:-:S04]  /*1920*/  ISETP.GT.AND P1, PT, R3, 0x1, PT ;  /* 0x000000010300780c */ /* 0x000fc80003f24270 */
[----:B------:R-:W-:Y:S01]  /*1930*/  ISETP.GT.AND P3, PT, R4, RZ, P1 ;  /* 0x000000ff0400720c */ /* 0x000fe20000f64270 */
[----:B--2---:R-:W-:-:S05]  /*1940*/  HADD2.F32 R15, -RZ, R13.H0_H0 ;  /* 0x2000000dff0f7230 */ /* 0x004fca0000004100 */
[----:B------:R-:W-:-:S04]  /*1950*/  FMUL R15, R15, R2 ;  /* 0x000000020f0f7220 */ /* 0x000fc80000400000 */
[----:B------:R-:W-:-:S05]  /*1960*/  FFMA R15, R24, R0, R15 ;  /* 0x00000000180f7223 */ /* 0x000fca000000000f */
[----:B------:R-:W-:Y:S02]  /*1970*/  F2FP.F16.F32.PACK_AB R18, RZ, R15 ;  /* 0x0000000fff12723e */ /* 0x000fe400000000ff */
[----:B------:R-:W-:Y:S02]  /*1980*/  LEA.HI.X R15, R12, UR5, R19, 0x1, P4 ;  /* 0x000000050c0f7c11 */ /* 0x000fe4000a0f0c13 */
[----:B------:R-:W-:Y:S02]  /*1990*/  PRMT R12, R18, 0x7610, R12 ;  /* 0x00007610120c7816 */ /* 0x000fe4000000000c */
[----:B------:R-:W-:-:S03]  /*19a0*/  PRMT R18, R13, 0x7610, R18 ;  /* 0x000076100d127816 */ /* 0x000fc60000000012 */
[----:B------:R0:W-:Y:S01]  /*19b0*/  @P2 STG.E.U16 desc[UR12][R14.64], R12 ;  /* 0x0000000c0e002986 */ /* 0x0001e2000c10150c */
[----:B------:R-:W-:Y:S05]  /*19c0*/  @!P3 BRA `(.L_x_30) ;  /* 0x000000000004b947 */ /* 0x000fea0003800000 */
[----:B------:R1:W5:Y:S02]  /*19d0*/  LDG.E.LTC128B.U16 R18, desc[UR12][R6.64+0x2] ;  /* 0x0000020c06127981 */ /* 0x000364000c1e1520 */
.L_x_30:
[----:B------:R-:W-:Y:S05]  /*19e0*/  BSYNC B0 ;  /* 0x0000000000007941 */ /* 0x000fea0003800000 */
.L_x_29:
[----:B------:R-:W-:Y:S01]  /*19f0*/  USHF.L.U32 UR5, UR6, 0x3, URZ ;  /* 0x0000000306057899 */ /* 0x000fe2000800063f */
[----:B-----5:R-:W-:Y:S01]  /*1a00*/  HADD2.F32 R11, -RZ, R18.H0_H0 ;  /* 0x20000012ff0b7230 */ /* 0x020fe20000004100 */
[----:B------:R-:W-:Y:S01]  /*1a10*/  USHF.L.U64.HI UR4, UR6, 0x3, UR7 ;  /* 0x0000000306047899 */ /* 0x000fe20008010207 */
[----:B------:R-:W-:-:S03]  /*1a20*/  ISETP.GT.AND P0, PT, R4, 0x8, P0 ;  /* 0x000000080400780c */ /* 0x000fc60000704270 */
[----:B0-----:R-:W-:Y:S02]  /*1a30*/  IMAD.U32 R12, RZ, RZ, UR5 ;  /* 0x00000005ff0c7e24 */ /* 0x001fe4000f8e00ff */
[----:B------:R-:W-:Y:S01]  /*1a40*/  FMUL R20, R11, R2 ;  /* 0x000000020b147220 */ /* 0x000fe20000400000 */
[----:B------:R-:W-:-:S03]  /*1a50*/  IMAD.U32 R13, RZ, RZ, UR4 ;  /* 0x00000004ff0d7e24 */ /* 0x000fc6000f8e00ff */
[----:B------:R-:W-:Y:S01]  /*1a60*/  FFMA R20, R25, R0, R20 ;  /* 0x0000000019147223 */ /* 0x000fe20000000014 */
[----:B------:R-:W-:-:S04]  /*1a70*/  IMAD.WIDE.U32 R12, R10, UR6, R12 ;  /* 0x000000060a0c7c25 */ /* 0x000fc8000f8e000c */
[----:B------:R-:W-:Y:S02]  /*1a80*/  F2FP.F16.F32.PACK_AB R20, RZ, R20 ;  /* 0x00000014ff14723e */ /* 0x000fe400000000ff */
[----:B------:R-:W-:Y:S01]  /*1a90*/  IADD3 R10, P2, R8, R12, RZ ;  /* 0x0000000c080a7210 */ /* 0x000fe20007f5e0ff */
[----:B------:R-:W-:-:S03]  /*1aa0*/  @P3 IMAD.MOV.U32 R12, RZ, RZ, R14 ;  /* 0x000000ffff0c3224 */ /* 0x000fc600078e000e */
[----:B------:R-:W-:Y:S01]  /*1ab0*/  IADD3.X R5, R9, R5, R13, P2, !PT ;  /* 0x0000000509057210 */ /* 0x000fe200017fe40d */
[----:B------:R-:W-:Y:S01]  /*1ac0*/  @P3 IMAD.MOV.U32 R13, RZ, RZ, R15 ;  /* 0x000000ffff0d3224 */ /* 0x000fe200078e000f */
[----:B------:R-:W-:-:S04]  /*1ad0*/  LEA R8, P2, R10, UR8, 0x1 ;  /* 0x000000080a087c11 */ /* 0x000fc8000f8408ff */
[----:B------:R-:W-:Y:S01]  /*1ae0*/  LEA.HI.X R9, R10, UR9, R5, 0x1, P2 ;  /* 0x000000090a097c11 */ /* 0x000fe200090f0c05 */
[----:B------:R0:W-:Y:S04]  /*1af0*/  @P3 STG.E.U16 desc[UR12][R12.64+0x2], R20 ;  /* 0x000002140c003986 */ /* 0x0001e8000c10150c */
[----:B------:R-:W2:Y:S01]  /*1b00*/  @P0 LDG.E.LTC128B.U16 R18, desc[UR12][R8.64] ;  /* 0x0000000c08120981 */ /* 0x000ea2000c1e1520 */
[C---:B------:R-:W-:Y:S01]  /*1b10*/  SHF.L.U64.HI R11, R17.reuse, 0x1, R16 ;  /* 0x00000001110b7819 */ /* 0x040fe20000010210 */
[----:B------:R-:W-:Y:S01]  /*1b20*/  BSSY B0, `(.L_x_31) ;  /* 0x000000b000007945 */ /* 0x000fe20003800000 */
[----:B------:R-:W-:Y:S02]  /*1b30*/  LEA R10, P2, R17, R14, 0x1 ;  /* 0x0000000e110a7211 */ /* 0x000fe400078408ff */
[----:B------:R-:W-:-:S03]  /*1b40*/  ISETP.GT.AND P1, PT, R4, 0x8, P1 ;  /* 0x000000080400780c */ /* 0x000fc60000f24270 */
[----:B------:R-:W-:Y:S02]  /*1b50*/  IMAD.X R11, R11, 0x1, R15, P2 ;  /* 0x000000010b0b7824 */ /* 0x000fe400010e060f */
[----:B--2---:R-:W-:-:S05]  /*1b60*/  HADD2.F32 R5, -RZ, R18.H0_H0 ;  /* 0x20000012ff057230 */ /* 0x004fca0000004100 */
[----:B------:R-:W-:-:S04]  /*1b70*/  FMUL R5, R5, R2 ;  /* 0x0000000205057220 */ /* 0x000fc80000400000 */
[----:B------:R-:W-:-:S05]  /*1b80*/  FFMA R5, R26, R0, R5 ;  /* 0x000000001a057223 */ /* 0x000fca0000000005 */
[----:B------:R-:W-:-:S05]  /*1b90*/  F2FP.F16.F32.PACK_AB R5, RZ, R5 ;  /* 0x00000005ff05723e */ /* 0x000fca00000000ff */
[----:B------:R0:W-:Y:S01]  /*1ba0*/  @P0 STG.E.U16 desc[UR12][R10.64], R5 ;  /* 0x000000050a000986 */ /* 0x0001e2000c10150c */
[----:B------:R-:W-:Y:S05]  /*1bb0*/  @!P1 BRA `(.L_x_32) ;  /* 0x0000000000049947 */ /* 0x000fea0003800000 */
[----:B------:R2:W5:Y:S02]  /*1bc0*/  LDG.E.LTC128B.U16 R18, desc[UR12][R8.64+0x2] ;  /* 0x0000020c08127981 */ /* 0x000564000c1e1520 */
.L_x_32:
[----:B------:R-:W-:Y:S05]  /*1bd0*/  BSYNC B0 ;  /* 0x0000000000007941 */ /* 0x000fea0003800000 */
.L_x_31:
[----:B0----5:R-:W-:Y:S01]  /*1be0*/  HADD2.F32 R5, -RZ, R18.H0_H0 ;  /* 0x20000012ff057230 */ /* 0x021fe20000004100 */
[----:B------:R-:W-:Y:S01]  /*1bf0*/  ISETP.GT.AND P0, PT, R3, 0x8, PT ;  /* 0x000000080300780c */ /* 0x000fe20003f04270 */
[----:B------:R-:W-:Y:S03]  /*1c00*/  BSSY B0, `(.L_x_33) ;  /* 0x0000008000007945 */ /* 0x000fe60003800000 */
[----:B------:R-:W-:Y:S01]  /*1c10*/  FMUL R12, R5, R2 ;  /* 0x00000002050c7220 */ /* 0x000fe20000400000 */
[----:B------:R-:W-:-:S03]  /*1c20*/  ISETP.GT.AND P2, PT, R4, RZ, P0 ;  /* 0x000000ff0400720c */ /* 0x000fc60000744270 */
[----:B------:R-:W-:-:S05]  /*1c30*/  FFMA R12, R27, R0, R12 ;  /* 0x000000001b0c7223 */ /* 0x000fca000000000c */
[----:B------:R-:W-:-:S05]  /*1c40*/  F2FP.F16.F32.PACK_AB R12, RZ, R12 ;  /* 0x0000000cff0c723e */ /* 0x000fca00000000ff */
[----:B------:R0:W-:Y:S01]  /*1c50*/  @P1 STG.E.U16 desc[UR12][R10.64+0x2], R12 ;  /* 0x0000020c0a001986 */ /* 0x0001e2000c10150c */
[----:B------:R-:W-:Y:S05]  /*1c60*/  @!P2 BRA `(.L_x_34) ;  /* 0x000000000004a947 */ /* 0x000fea0003800000 */
[----:B------:R3:W5:Y:S02]  /*1c70*/  LDG.E.LTC128B.U16 R18, desc[UR12][R6.64+0x10] ;  /* 0x0000100c06127981 */ /* 0x000764000c1e1520 */
.L_x_34:
[----:B------:R-:W-:Y:S05]  /*1c80*/  BSYNC B0 ;  /* 0x0000000000007941 */ /* 0x000fea0003800000 */
.L_x_33:
[----:B-----5:R-:W-:Y:S01]  /*1c90*/  HADD2.F32 R5, -RZ, R18.H0_H0 ;  /* 0x20000012ff057230 */ /* 0x020fe20000004100 */
[----:B------:R-:W-:Y:S01]  /*1ca0*/  ISETP.GT.AND P1, PT, R3, 0x9, PT ;  /* 0x000000090300780c */ /* 0x000fe20003f24270 */
[----:B0-----:R-:W-:Y:S01]  /*1cb0*/  @P2 IMAD.MOV.U32 R12, RZ, RZ, R14 ;  /* 0x000000ffff0c2224 */ /* 0x001fe200078e000e */
[----:B------:R-:W-:Y:S01]  /*1cc0*/  BSSY B0, `(.L_x_35) ;  /* 0x0000009000007945 */ /* 0x000fe20003800000 */
[----:B------:R-:W-:Y:S02]  /*1cd0*/  @P2 IMAD.MOV.U32 R13, RZ, RZ, R15 ;  /* 0x000000ffff0d2224 */ /* 0x000fe400078e000f */
[----:B------:R-:W-:Y:S01]  /*1ce0*/  FMUL R5, R5, R2 ;  /* 0x0000000205057220 */ /* 0x000fe20000400000 */
[----:B------:R-:W-:-:S03]  /*1cf0*/  ISETP.GT.AND P3, PT, R4, RZ, P1 ;  /* 0x000000ff0400720c */ /* 0x000fc60000f64270 */
[----:B------:R-:W-:-:S05]  /*1d00*/  FFMA R5, R28, R0, R5 ;  /* 0x000000001c057223 */ /* 0x000fca0000000005 */
[----:B------:R-:W-:-:S05]  /*1d10*/  F2FP.F16.F32.PACK_AB R5, RZ, R5 ;  /* 0x00000005ff05723e */ /* 0x000fca00000000ff */
[----:B------:R0:W-:Y:S01]  /*1d20*/  @P2 STG.E.U16 desc[UR12][R12.64+0x10], R5 ;  /* 0x000010050c002986 */ /* 0x0001e2000c10150c */
[----:B------:R-:W-:Y:S05]  /*1d30*/  @!P3 BRA `(.L_x_36) ;  /* 0x000000000004b947 */ /* 0x000fea0003800000 */
[----:B------:R4:W5:Y:S02]  /*1d40*/  LDG.E.LTC128B.U16 R18, desc[UR12][R6.64+0x12] ;  /* 0x0000120c06127981 */ /* 0x000964000c1e1520 */
.L_x_36:
[----:B------:R-:W-:Y:S05]  /*1d50*/  BSYNC B0 ;  /* 0x0000000000007941 */ /* 0x000fea0003800000 */
.L_x_35:
[----:B0----5:R-:W-:Y:S01]  /*1d60*/  HADD2.F32 R5, -RZ, R18.H0_H0 ;  /* 0x20000012ff057230 */ /* 0x021fe20000004100 */
[----:B------:R-:W-:Y:S01]  /*1d70*/  ISETP.GT.AND P0, PT, R4, 0x8, P0 ;  /* 0x000000080400780c */ /* 0x000fe20000704270 */
[----:B------:R-:W-:Y:S01]  /*1d80*/  @P3 IMAD.MOV.U32 R13, RZ, RZ, R15 ;  /* 0x000000ffff0d3224 */ /* 0x000fe200078e000f */
[----:B------:R-:W-:Y:S02]  /*1d90*/  BSSY B0, `(.L_x_37) ;  /* 0x0000009000007945 */ /* 0x000fe40003800000 */
[----:B------:R-:W-:-:S04]  /*1da0*/  FMUL R12, R5, R2 ;  /* 0x00000002050c7220 */ /* 0x000fc80000400000 */
[----:B------:R-:W-:-:S05]  /*1db0*/  FFMA R12, R29, R0, R12 ;  /* 0x000000001d0c7223 */ /* 0x000fca000000000c */
[----:B------:R-:W-:-:S04]  /*1dc0*/  F2FP.F16.F32.PACK_AB R12, RZ, R12 ;  /* 0x0000000cff0c723e */ /* 0x000fc800000000ff */
[----:B------:R-:W-:Y:S01]  /*1dd0*/  PRMT R5, R12, 0x7610, R5 ;  /* 0x000076100c057816 */ /* 0x000fe20000000005 */
[----:B------:R-:W-:-:S05]  /*1de0*/  @P3 IMAD.MOV.U32 R12, RZ, RZ, R14 ;  /* 0x000000ffff0c3224 */ /* 0x000fca00078e000e */
[----:B------:R0:W-:Y:S01]  /*1df0*/  @P3 STG.E.U16 desc[UR12][R12.64+0x12], R5 ;  /* 0x000012050c003986 */ /* 0x0001e2000c10150c */
[----:B------:R-:W-:Y:S05]  /*1e00*/  @!P0 BRA `(.L_x_38) ;  /* 0x0000000000048947 */ /* 0x000fea0003800000 */
[----:B------:R0:W5:Y:S02]  /*1e10*/  LDG.E.LTC128B.U16 R18, desc[UR12][R8.64+0x10] ;  /* 0x0000100c08127981 */ /* 0x000164000c1e1520 */
.L_x_38:
[----:B------:R-:W-:Y:S05]  /*1e20*/  BSYNC B0 ;  /* 0x0000000000007941 */ /* 0x000fea0003800000 */
.L_x_37:
[----:B0----5:R-:W-:Y:S01]  /*1e30*/  HADD2.F32 R5, -RZ, R18.H0_H0 ;  /* 0x20000012ff057230 */ /* 0x021fe20000004100 */
[----:B------:R-:W-:Y:S01]  /*1e40*/  ISETP.GT.AND P1, PT, R4, 0x8, P1 ;  /* 0x000000080400780c */ /* 0x000fe20000f24270 */
[----:B------:R-:W-:Y:S03]  /*1e50*/  BSSY B0, `(.L_x_39) ;  /* 0x0000007000007945 */ /* 0x000fe60003800000 */
[----:B------:R-:W-:-:S04]  /*1e60*/  FMUL R5, R5, R2 ;  /* 0x0000000205057220 */ /* 0x000fc80000400000 */
[----:B------:R-:W-:-:S05]  /*1e70*/  FFMA R5, R30, R0, R5 ;  /* 0x000000001e057223 */ /* 0x000fca0000000005 */
[----:B------:R-:W-:-:S05]  /*1e80*/  F2FP.F16.F32.PACK_AB R5, RZ, R5 ;  /* 0x00000005ff05723e */ /* 0x000fca00000000ff */
[----:B------:R0:W-:Y:S01]  /*1e90*/  @P0 STG.E.U16 desc[UR12][R10.64+0x10], R5 ;  /* 0x000010050a000986 */ /* 0x0001e2000c10150c */
[----:B------:R-:W-:Y:S05]  /*1ea0*/  @!P1 BRA `(.L_x_40) ;  /* 0x0000000000049947 */ /* 0x000fea0003800000 */
[----:B------:R0:W5:Y:S02]  /*1eb0*/  LDG.E.LTC128B.U16 R18, desc[UR12][R8.64+0x12] ;  /* 0x0000120c08127981 */ /* 0x000164000c1e1520 */
.L_x_40:
[----:B------:R-:W-:Y:S05]  /*1ec0*/  BSYNC B0 ;  /* 0x0000000000007941 */ /* 0x000fea0003800000 */
.L_x_39:
        /* <DEDUP_REMOVED lines=10> */
.L_x_42:
[----:B------:R-:W-:Y:S05]  /*1f70*/  BSYNC B0 ;  /* 0x0000000000007941 */ /* 0x000fea0003800000 */
.L_x_41:
        /* <DEDUP_REMOVED lines=12> */
.L_x_44:
[----:B------:R-:W-:Y:S05]  /*2040*/  BSYNC B0 ;  /* 0x0000000000007941 */ /* 0x000fea0003800000 */
.L_x_43:
        /* <DEDUP_REMOVED lines=12> */
.L_x_46:
[----:B------:R-:W-:Y:S05]  /*2110*/  BSYNC B0 ;  /* 0x0000000000007941 */ /* 0x000fea0003800000 */
.L_x_45:
        /* <DEDUP_REMOVED lines=9> */
.L_x_48:
[----:B------:R-:W-:Y:S05]  /*21b0*/  BSYNC B0 ;  /* 0x0000000000007941 */ /* 0x000fea0003800000 */
.L_x_47:
        /* <DEDUP_REMOVED lines=10> */
.L_x_50:
[----:B------:R-:W-:Y:S05]  /*2260*/  BSYNC B0 ;  /* 0x0000000000007941 */ /* 0x000fea0003800000 */
.L_x_49:
        /* <DEDUP_REMOVED lines=12> */
.L_x_52:
[----:B------:R-:W-:Y:S05]  /*2330*/  BSYNC B0 ;  /* 0x0000000000007941 */ /* 0x000fea0003800000 */
.L_x_51:
        /* <DEDUP_REMOVED lines=12> */
.L_x_54:
[----:B------:R-:W-:Y:S05]  /*2400*/  BSYNC B0 ;  /* 0x0000000000007941 */ /* 0x000fea0003800000 */
.L_x_53:
        /* <DEDUP_REMOVED lines=9> */
.L_x_56:
[----:B------:R-:W-:Y:S05]  /*24a0*/  BSYNC B0 ;  /* 0x0000000000007941 */ /* 0x000fea0003800000 */
.L_x_55:
        /* <DEDUP_REMOVED lines=10> */
.L_x_58:
[----:B------:R-:W-:Y:S05]  /*2550*/  BSYNC B0 ;  /* 0x0000000000007941 */ /* 0x000fea0003800000 */
.L_x_57:
        /* <DEDUP_REMOVED lines=12> */
.L_x_60:
[----:B------:R-:W-:Y:S05]  /*2620*/  BSYNC B0 ;  /* 0x0000000000007941 */ /* 0x000fea0003800000 */
.L_x_59:
        /* <DEDUP_REMOVED lines=12> */
.L_x_62:
[----:B------:R-:W-:Y:S05]  /*26f0*/  BSYNC B0 ;  /* 0x0000000000007941 */ /* 0x000fea0003800000 */
.L_x_61:
        /* <DEDUP_REMOVED lines=9> */
.L_x_64:
[----:B------:R-:W-:Y:S05]  /*2790*/  BSYNC B0 ;  /* 0x0000000000007941 */ /* 0x000fea0003800000 */
.L_x_63:
        /* <DEDUP_REMOVED lines=10> */
.L_x_66:
[----:B------:R-:W-:Y:S05]  /*2840*/  BSYNC B0 ;  /* 0x0000000000007941 */ /* 0x000fea0003800000 */
.L_x_65:
        /* <DEDUP_REMOVED lines=12> */
.L_x_68:
[----:B------:R-:W-:Y:S05]  /*2910*/  BSYNC B0 ;  /* 0x0000000000007941 */ /* 0x000fea0003800000 */
.L_x_67:
        /* <DEDUP_REMOVED lines=12> */
.L_x_70:
[----:B------:R-:W-:Y:S05]  /*29e0*/  BSYNC B0 ;  /* 0x0000000000007941 */ /* 0x000fea0003800000 */
.L_x_69:
        /* <DEDUP_REMOVED lines=9> */
.L_x_72:
[----:B------:R-:W-:Y:S05]  /*2a80*/  BSYNC B0 ;  /* 0x0000000000007941 */ /* 0x000fea0003800000 */
.L_x_71:
        /* <DEDUP_REMOVED lines=10> */
.L_x_74:
[----:B------:R-:W-:Y:S05]  /*2b30*/  BSYNC B0 ;  /* 0x0000000000007941 */ /* 0x000fea0003800000 */
.L_x_73:
        /* <DEDUP_REMOVED lines=12> */
.L_x_76:
[----:B------:R-:W-:Y:S05]  /*2c00*/  BSYNC B0 ;  /* 0x0000000000007941 */ /* 0x000fea0003800000 */
.L_x_75:
        /* <DEDUP_REMOVED lines=12> */
.L_x_78:
[----:B------:R-:W-:Y:S05]  /*2cd0*/  BSYNC B0 ;  /* 0x0000000000007941 */ /* 0x000fea0003800000 */
.L_x_77:
        /* <DEDUP_REMOVED lines=9> */
.L_x_80:
[----:B------:R-:W-:Y:S05]  /*2d70*/  BSYNC B0 ;  /* 0x0000000000007941 */ /* 0x000fea0003800000 */
.L_x_79:
        /* <DEDUP_REMOVED lines=10> */
.L_x_82:
[----:B------:R-:W-:Y:S05]  /*2e20*/  BSYNC B0 ;  /* 0x0000000000007941 */ /* 0x000fea0003800000 */
.L_x_81:
        /* <DEDUP_REMOVED lines=12> */
.L_x_84:
[----:B------:R-:W-:Y:S05]  /*2ef0*/  BSYNC B0 ;  /* 0x0000000000007941 */ /* 0x000fea0003800000 */
.L_x_83:
[----:B-----5:R-:W-:Y:S01]  /*2f00*/  HADD2.F32 R3, -RZ, R18.H0_H0 ;  /* 0x20000012ff037230 */ /* 0x020fe20000004100 */
[----:B------:R-:W-:Y:S01]  /*2f10*/  ISETP.GT.AND P0, PT, R4, 0x8, P0 ;  /* 0x000000080400780c */ /* 0x000fe20000704270 */
[----:B------:R-:W-:Y:S03]  /*2f20*/  BSSY B0, `(.L_x_85) ;  /* 0x0000007000007945 */ /* 0x000fe60003800000 */
[----:B01-34-:R-:W-:-:S04]  /*2f30*/  FMUL R6, R3, R2 ;  /* 0x0000000203067220 */ /* 0x01bfc80000400000 */
[----:B------:R-:W-:-:S05]  /*2f40*/  FFMA R6, R53, R0, R6 ;  /* 0x0000000035067223 */ /* 0x000fca0000000006 */
[----:B------:R-:W-:-:S05]  /*2f50*/  F2FP.F16.F32.PACK_AB R6, RZ, R6 ;  /* 0x00000006ff06723e */ /* 0x000fca00000000ff */
[----:B------:R0:W-:Y:S01]  /*2f60*/  @P3 STG.E.U16 desc[UR12][R14.64+0x72], R6 ;  /* 0x000072060e003986 */ /* 0x0001e2000c10150c */
[----:B------:R-:W-:Y:S05]  /*2f70*/  @!P0 BRA `(.L_x_86) ;  /* 0x0000000000048947 */ /* 0x000fea0003800000 */
[----:B------:R1:W5:Y:S02]  /*2f80*/  LDG.E.LTC128B.U16 R18, desc[UR12][R8.64+0x70] ;  /* 0x0000700c08127981 */ /* 0x000364000c1e1520 */
.L_x_86:
[----:B------:R-:W-:Y:S05]  /*2f90*/  BSYNC B0 ;  /* 0x0000000000007941 */ /* 0x000fea0003800000 */
.L_x_85:
[----:B-----5:R-:W-:Y:S01]  /*2fa0*/  HADD2.F32 R3, -RZ, R18.H0_H0 ;  /* 0x20000012ff037230 */ /* 0x020fe20000004100 */
[----:B------:R-:W-:Y:S01]  /*2fb0*/  ISETP.GT.AND P1, PT, R4, 0x8, P1 ;  /* 0x000000080400780c */ /* 0x000fe20000f24270 */
[----:B------:R-:W-:Y:S01]  /*2fc0*/  @P0 IMAD.MOV.U32 R4, RZ, RZ, R10 ;  /* 0x000000ffff040224 */ /* 0x000fe200078e000a */
[----:B------:R-:W-:Y:S01]  /*2fd0*/  BSSY B0, `(.L_x_87) ;  /* 0x0000008000007945 */ /* 0x000fe20003800000 */
[----:B------:R-:W-:Y:S02]  /*2fe0*/  @P0 IMAD.MOV.U32 R5, RZ, RZ, R11 ;  /* 0x000000ffff050224 */ /* 0x000fe400078e000b */
[----:B------:R-:W-:-:S04]  /*2ff0*/  FMUL R3, R3, R2 ;  /* 0x0000000203037220 */ /* 0x000fc80000400000 */
[----:B------:R-:W-:-:S05]  /*3000*/  FFMA R3, R54, R0, R3 ;  /* 0x0000000036037223 */ /* 0x000fca0000000003 */
[----:B------:R-:W-:-:S05]  /*3010*/  F2FP.F16.F32.PACK_AB R3, RZ, R3 ;  /* 0x00000003ff03723e */ /* 0x000fca00000000ff */
[----:B------:R3:W-:Y:S01]  /*3020*/  @P0 STG.E.U16 desc[UR12][R4.64+0x70], R3 ;  /* 0x0000700304000986 */ /* 0x0007e2000c10150c */
[----:B------:R-:W-:Y:S05]  /*3030*/  @!P1 BRA `(.L_x_88) ;  /* 0x0000000000049947 */ /* 0x000fea0003800000 */
[----:B------:R4:W5:Y:S02]  /*3040*/  LDG.E.LTC128B.U16 R18, desc[UR12][R8.64+0x72] ;  /* 0x0000720c08127981 */ /* 0x000964000c1e1520 */
.L_x_88:
[----:B------:R-:W-:Y:S05]  /*3050*/  BSYNC B0 ;  /* 0x0000000000007941 */ /* 0x000fea0003800000 */
.L_x_87:
[----:B---3-5:R-:W-:-:S05]  /*3060*/  HADD2.F32 R3, -RZ, R18.H0_H0 ;  /* 0x20000012ff037230 */ /* 0x028fca0000004100 */
[----:B------:R-:W-:-:S04]  /*3070*/  FMUL R2, R3, R2 ;  /* 0x0000000203027220 */ /* 0x000fc80000400000 */
[----:B------:R-:W-:Y:S01]  /*3080*/  FFMA R2, R55, R0, R2 ;  /* 0x0000000037027223 */ /* 0x000fe20000000002 */
[----:B------:R-:W-:Y:S06]  /*3090*/  @!P1 EXIT ;  /* 0x000000000000994d */ /* 0x000fec0003800000 */
[----:B------:R-:W-:-:S05]  /*30a0*/  F2FP.F16.F32.PACK_AB R2, RZ, R2 ;  /* 0x00000002ff02723e */ /* 0x000fca00000000ff */
[----:B------:R-:W-:Y:S01]  /*30b0*/  STG.E.U16 desc[UR12][R10.64+0x72], R2 ;  /* 0x000072020a007986 */ /* 0x000fe2000c10150c */
[----:B------:R-:W-:Y:S05]  /*30c0*/  EXIT ;  /* 0x000000000000794d */ /* 0x000fea0003800000 */
.L_x_28:
[----:B------:R-:W-:Y:S01]  /*30d0*/  ISETP.GT.AND P3, PT, R3, 0x1, PT ;  /* 0x000000010300780c */ /* 0x000fe20003f64270 */
[----:B------:R-:W-:Y:S01]  /*30e0*/  ULDC.64 UR4, c[0x0][0x5c8] ;  /* 0x0001720000047ab9 */ /* 0x000fe20000000a00 */
[-C--:B------:R-:W-:Y:S01]  /*30f0*/  FMUL R24, R24, R0.reuse ;  /* 0x0000000018187220 */ /* 0x080fe20000400000 */
[-C--:B------:R-:W-:Y:S01]  /*3100*/  FMUL R25, R25, R0.reuse ;  /* 0x0000000019197220 */ /* 0x080fe20000400000 */
[----:B------:R-:W-:Y:S01]  /*3110*/  ISETP.GT.AND P4, PT, R4, RZ, P3 ;  /* 0x000000ff0400720c */ /* 0x000fe20001f84270 */
[-C--:B------:R-:W-:Y:S01]  /*3120*/  FMUL R26, R26, R0.reuse ;  /* 0x000000001a1a7220 */ /* 0x080fe20000400000 */
[----:B------:R-:W-:Y:S01]  /*3130*/  LEA R6, P1, R12, UR4, 0x1 ;  /* 0x000000040c067c11 */ /* 0x000fe2000f8208ff */
[----:B------:R-:W-:Y:S01]  /*3140*/  FMUL R27, R27, R0 ;  /* 0x000000001b1b7220 */ /* 0x000fe20000400000 */
[----:B------:R-:W-:Y:S01]  /*3150*/  F2FP.F16.F32.PACK_AB R24, RZ, R24 ;  /* 0x00000018ff18723e */ /* 0x000fe200000000ff */
[-C--:B------:R-:W-:Y:S01]  /*3160*/  FMUL R28, R28, R0.reuse ;  /* 0x000000001c1c7220 */ /* 0x080fe20000400000 */
[----:B------:R-:W-:Y:S01]  /*3170*/  LEA.HI.X R7, R12, UR5, R19, 0x1, P1 ;  /* 0x000000050c077c11 */ /* 0x000fe200088f0c13 */
[-C--:B------:R-:W-:Y:S01]  /*3180*/  FMUL R29, R29, R0.reuse ;  /* 0x000000001d1d7220 */ /* 0x080fe20000400000 */
[----:B------:R-:W-:Y:S01]  /*3190*/  F2FP.F16.F32.PACK_AB R25, RZ, R25 ;  /* 0x00000019ff19723e */ /* 0x000fe200000000ff */
[-C--:B------:R-:W-:Y:S01]  /*31a0*/  FMUL R30, R30, R0.reuse ;  /* 0x000000001e1e7220 */ /* 0x080fe20000400000 */
[----:B------:R-:W-:Y:S01]  /*31b0*/  SHF.L.U64.HI R5, R17, 0x1, R16 ;  /* 0x0000000111057819 */ /* 0x000fe20000010210 */
[----:B------:R-:W-:Y:S01]  /*31c0*/  @P2 STG.E.U16 desc[UR12][R6.64], R24 ;  /* 0x0000001806002986 */ /* 0x000fe2000c10150c */
[----:B------:R-:W-:Y:S01]  /*31d0*/  ISETP.GT.AND P2, PT, R4, 0x8, P0 ;  /* 0x000000080400780c */ /* 0x000fe20000744270 */
[----:B------:R-:W-:Y:S01]  /*31e0*/  FMUL R31, R31, R0 ;  /* 0x000000001f1f7220 */ /* 0x000fe20000400000 */
[----:B------:R-:W-:Y:S01]  /*31f0*/  ISETP.GT.AND P1, PT, R3, 0x8, PT ;  /* 0x000000080300780c */ /* 0x000fe20003f24270 */
[----:B------:R-:W-:Y:S01]  /*3200*/  @P4 STG.E.U16 desc[UR12][R6.64+0x2], R25 ;  /* 0x0000021906004986 */ /* 0x000fe2000c10150c */
[----:B------:R-:W-:Y:S01]  /*3210*/  LEA R8, P4, R17, R6, 0x1 ;  /* 0x0000000611087211 */ /* 0x000fe200078808ff */
[-C--:B------:R-:W-:Y:S01]  /*3220*/  FMUL R32, R32, R0.reuse ;  /* 0x0000000020207220 */ /* 0x080fe20000400000 */
[C---:B------:R-:W-:Y:S01]  /*3230*/  ISETP.GT.AND P3, PT, R4.reuse, 0x8, P3 ;  /* 0x000000080400780c */ /* 0x040fe20001f64270 */
[-C--:B------:R-:W-:Y:S01]  /*3240*/  FMUL R33, R33, R0.reuse ;  /* 0x0000000021217220 */ /* 0x080fe20000400000 */
[----:B------:R-:W-:Y:S01]  /*3250*/  ISETP.GT.AND P0, PT, R3, 0x9, PT ;  /* 0x000000090300780c */ /* 0x000fe20003f04270 */
[----:B------:R-:W-:Y:S01]  /*3260*/  IMAD.X R9, R5, 0x1, R7, P4 ;  /* 0x0000000105097824 */ /* 0x000fe200020e0607 */
[----:B------:R-:W-:Y:S01]  /*3270*/  ISETP.GT.AND P5, PT, R4, RZ, P1 ;  /* 0x000000ff0400720c */ /* 0x000fe20000fa4270 */
[-C--:B------:R-:W-:Y:S01]  /*3280*/  FMUL R34, R34, R0.reuse ;  /* 0x0000000022227220 */ /* 0x080fe20000400000 */
[----:B------:R-:W-:Y:S01]  /*3290*/  ISETP.GT.AND P4, PT, R4, RZ, P0 ;  /* 0x000000ff0400720c */ /* 0x000fe20000784270 */
[----:B------:R-:W-:Y:S01]  /*32a0*/  FMUL R35, R35, R0 ;  /* 0x0000000023237220 */ /* 0x000fe20000400000 */
[----:B------:R-:W-:Y:S01]  /*32b0*/  F2FP.F16.F32.PACK_AB R26, RZ, R26 ;  /* 0x0000001aff1a723e */ /* 0x000fe200000000ff */
[-C--:B------:R-:W-:Y:S01]  /*32c0*/  FMUL R36, R36, R0.reuse ;  /* 0x0000000024247220 */ /* 0x080fe20000400000 */
[----:B------:R-:W-:Y:S01]  /*32d0*/  F2FP.F16.F32.PACK_AB R27, RZ, R27 ;  /* 0x0000001bff1b723e */ /* 0x000fe200000000ff */
[----:B------:R-:W-:Y:S01]  /*32e0*/  FMUL R37, R37, R0 ;  /* 0x0000000025257220 */ /* 0x000fe20000400000 */
[----:B------:R-:W-:Y:S01]  /*32f0*/  F2FP.F16.F32.PACK_AB R28, RZ, R28 ;  /* 0x0000001cff1c723e */ /* 0x000fe200000000ff */
[----:B------:R-:W-:Y:S01]  /*3300*/  @P2 STG.E.U16 desc[UR12][R8.64], R26 ;  /* 0x0000001a08002986 */ /* 0x000fe2000c10150c */
[----:B------:R-:W-:Y:S01]  /*3310*/  F2FP.F16.F32.PACK_AB R29, RZ, R29 ;  /* 0x0000001dff1d723e */ /* 0x000fe200000000ff */
[-C--:B------:R-:W-:Y:S01]  /*3320*/  FMUL R38, R38, R0.reuse ;  /* 0x0000000026267220 */ /* 0x080fe20000400000 */
[C---:B------:R-:W-:Y:S01]  /*3330*/  ISETP.GT.AND P1, PT, R4.reuse, 0x8, P1 ;  /* 0x000000080400780c */ /* 0x040fe20000f24270 */
[----:B------:R-:W-:Y:S01]  /*3340*/  @P3 STG.E.U16 desc[UR12][R8.64+0x2], R27 ;  /* 0x0000021b08003986 */ /* 0x000fe2000c10150c */
[----:B------:R-:W-:Y:S01]  /*3350*/  ISETP.GT.AND P3, PT, R3, 0x10, PT ;  /* 0x000000100300780c */ /* 0x000fe20003f64270 */
[-C--:B------:R-:W-:Y:S01]  /*3360*/  FMUL R39, R39, R0.reuse ;  /* 0x0000000027277220 */ /* 0x080fe20000400000 */
[----:B------:R-:W-:Y:S01]  /*3370*/  ISETP.GT.AND P2, PT, R4, 0x8, P0 ;  /* 0x000000080400780c */ /* 0x000fe20000744270 */
[----:B------:R-:W-:Y:S01]  /*3380*/  @P5 STG.E.U16 desc[UR12][R6.64+0x10], R28 ;  /* 0x0000101c06005986 */ /* 0x000fe2000c10150c */
[----:B------:R-:W-:Y:S01]  /*3390*/  ISETP.GT.AND P0, PT, R3, 0x11, PT ;  /* 0x000000110300780c */ /* 0x000fe20003f04270 */
[----:B------:R-:W-:Y:S01]  /*33a0*/  FMUL R40, R40, R0 ;  /* 0x0000000028287220 */ /* 0x000fe20000400000 */
[----:B------:R-:W-:Y:S01]  /*33b0*/  F2FP.F16.F32.PACK_AB R30, RZ, R30 ;  /* 0x0000001eff1e723e */ /* 0x000fe200000000ff */
[----:B------:R-:W-:Y:S01]  /*33c0*/  @P4 STG.E.U16 desc[UR12][R6.64+0x12], R29 ;  /* 0x0000121d06004986 */ /* 0x000fe2000c10150c */
[C---:B------:R-:W-:Y:S01]  /*33d0*/  ISETP.GT.AND P4, PT, R4.reuse, RZ, P3 ;  /* 0x000000ff0400720c */ /* 0x040fe20001f84270 */
[-C--:B------:R-:W-:Y:S01]  /*33e0*/  FMUL R41, R41, R0.reuse ;  /* 0x0000000029297220 */ /* 0x080fe20000400000 */
[----:B------:R-:W-:Y:S01]  /*33f0*/  ISETP.GT.AND P5, PT, R4, RZ, P0 ;  /* 0x000000ff0400720c */ /* 0x000fe200007a4270 */
[----:B------:R-:W-:Y:S01]  /*3400*/  @P1 STG.E.U16 desc[UR12][R8.64+0x10], R30 ;  /* 0x0000101e08001986 */ /* 0x000fe2000c10150c */
[----:B------:R-:W-:Y:S01]  /*3410*/  F2FP.F16.F32.PACK_AB R31, RZ, R31 ;  /* 0x0000001fff1f723e */ /* 0x000fe200000000ff */
[----:B------:R-:W-:Y:S01]  /*3420*/  FMUL R42, R42, R0 ;  /* 0x000000002a2a7220 */ /* 0x000fe20000400000 */
[----:B------:R-:W-:Y:S01]  /*3430*/  F2FP.F16.F32.PACK_AB R32, RZ, R32 ;  /* 0x00000020ff20723e */ /* 0x000fe200000000ff */
[-C--:B------:R-:W-:Y:S01]  /*3440*/  FMUL R43, R43, R0.reuse ;  /* 0x000000002b2b7220 */ /* 0x080fe20000400000 */
[----:B------:R-:W-:Y:S01]  /*3450*/  F2FP.F16.F32.PACK_AB R33, RZ, R33 ;  /* 0x00000021ff21723e */ /* 0x000fe200000000ff */
[----:B------:R-:W-:Y:S01]  /*3460*/  @P2 STG.E.U16 desc[UR12][R8.64+0x12], R31 ;  /* 0x0000121f08002986 */ /* 0x000fe2000c10150c */
[----:B------:R-:W-:Y:S01]  /*3470*/  ISETP.GT.AND P3, PT, R4, 0x8, P3 ;  /* 0x000000080400780c */ /* 0x000fe20001f64270 */
[-C--:B------:R-:W-:Y:S01]  /*3480*/  FMUL R44, R44, R0.reuse ;  /* 0x000000002c2c7220 */ /* 0x080fe20000400000 */
[----:B------:R-:W-:Y:S01]  /*3490*/  ISETP.GT.AND P1, PT, R3, 0x18, PT ;  /* 0x000000180300780c */ /* 0x000fe20003f24270 */
[----:B------:R-:W-:Y:S01]  /*34a0*/  @P4 STG.E.U16 desc[UR12][R6.64+0x20], R32 ;  /* 0x0000202006004986 */ /* 0x000fe2000c10150c */
[C---:B------:R-:W-:Y:S01]  /*34b0*/  ISETP.GT.AND P0, PT, R4.reuse, 0x8, P0 ;  /* 0x000000080400780c */ /* 0x040fe20000704270 */
[-C--:B------:R-:W-:Y:S01]  /*34c0*/  FMUL R45, R45, R0.reuse ;  /* 0x000000002d2d7220 */ /* 0x080fe20000400000 */
[----:B------:R-:W-:Y:S01]  /*34d0*/  ISETP.GT.AND P2, PT, R3, 0x19, PT ;  /* 0x000000190300780c */ /* 0x000fe20003f44270 */
[----:B------:R-:W-:Y:S01]  /*34e0*/  @P5 STG.E.U16 desc[UR12][R6.64+0x22], R33 ;  /* 0x0000222106005986 */ /* 0x000fe2000c10150c */
        /* <DEDUP_REMOVED lines=12> */
[----:B------:R-:W-:Y:S01]  /*35b0*/  ISETP.GT.AND P3, PT, R3, 0x20, PT ;  /* 0x000000200300780c */ /* 0x000fe20003f64270 */
[----:B------:R-:W-:Y:S01]  /*35c0*/  @P0 STG.E.U16 desc[UR12][R8.64+0x22], R35 ;  /* 0x0000222308000986 */ /* 0x000fe2000c10150c */
[C---:B------:R-:W-:Y:S01]  /*35d0*/  ISETP.GT.AND P1, PT, R4.reuse, 0x8, P1 ;  /* 0x000000080400780c */ /* 0x040fe20000f24270 */
[-C--:B------:R-:W-:Y:S01]  /*35e0*/  FMUL R51, R51, R0.reuse ;  /* 0x0000000033337220 */ /* 0x080fe20000400000 */
[----:B------:R-:W-:Y:S01]  /*35f0*/  ISETP.GT.AND P0, PT, R3, 0x21, PT ;  /* 0x000000210300780c */ /* 0x000fe20003f04270 */
[----:B------:R-:W-:Y:S01]  /*3600*/  @P4 STG.E.U16 desc[UR12][R6.64+0x30], R36 ;  /* 0x0000302406004986 */ /* 0x000fe2000c10150c */
[----:B------:R-:W-:Y:S01]  /*3610*/  ISETP.GT.AND P2, PT, R4, 0x8, P2 ;  /* 0x000000080400780c */ /* 0x000fe20001744270 */
[-C--:B------:R-:W-:Y:S01]  /*3620*/  FMUL R52, R52, R0.reuse ;  /* 0x0000000034347220 */ /* 0x080fe20000400000 */
[C---:B------:R-:W-:Y:S01]  /*3630*/  ISETP.GT.AND P4, PT, R4.reuse, RZ, P3 ;  /* 0x000000ff0400720c */ /* 0x040fe20001f84270 */
[----:B------:R-:W-:Y:S01]  /*3640*/  @P5 STG.E.U16 desc[UR12][R6.64+0x32], R37 ;  /* 0x0000322506005986 */ /* 0x000fe2000c10150c */
        /* <DEDUP_REMOVED lines=8> */
[----:B------:R-:W-:-:S02]  /*36d0*/  F2FP.F16.F32.PACK_AB R41, RZ, R41 ;  /* 0x00000029ff29723e */ /* 0x000fc400000000ff */
[C---:B------:R-:W-:Y:S01]  /*36e0*/  ISETP.GT.AND P3, PT, R4.reuse, 0x8, P3 ;  /* 0x000000080400780c */ /* 0x040fe20001f64270 */
[----:B------:R-:W-:Y:S01]  /*36f0*/  @P2 STG.E.U16 desc[UR12][R8.64+0x32], R39 ;  /* 0x0000322708002986 */ /* 0x000fe2000c10150c */
[----:B------:R-:W-:Y:S02]  /*3700*/  ISETP.GT.AND P0, PT, R4, 0x8, P0 ;  /* 0x000000080400780c */ /* 0x000fe40000704270 */
[----:B------:R-:W-:Y:S01]  /*3710*/  F2FP.F16.F32.PACK_AB R42, RZ, R42 ;  /* 0x0000002aff2a723e */ /* 0x000fe200000000ff */
[----:B------:R-:W-:Y:S01]  /*3720*/  @P4 STG.E.U16 desc[UR12][R6.64+0x40], R40 ;  /* 0x0000402806004986 */ /* 0x000fe2000c10150c */
[C---:B------:R-:W-:Y:S02]  /*3730*/  ISETP.GT.AND P4, PT, R3.reuse, 0x28, PT ;  /* 0x000000280300780c */ /* 0x040fe40003f84270 */
[----:B------:R-:W-:Y:S01]  /*3740*/  F2FP.F16.F32.PACK_AB R43, RZ, R43 ;  /* 0x0000002bff2b723e */ /* 0x000fe200000000ff */
[----:B------:R-:W-:Y:S01]  /*3750*/  @P5 STG.E.U16 desc[UR12][R6.64+0x42], R41 ;  /* 0x0000422906005986 */ /* 0x000fe2000c10150c */
[----:B------:R-:W-:-:S02]  /*3760*/  ISETP.GT.AND P5, PT, R3, 0x29, PT ;  /* 0x000000290300780c */ /* 0x000fc40003fa4270 */
[C---:B------:R-:W-:Y:S01]  /*3770*/  ISETP.GT.AND P1, PT, R4.reuse, RZ, P4 ;  /* 0x000000ff0400720c */ /* 0x040fe20002724270 */
[----:B------:R-:W-:Y:S01]  /*3780*/  @P3 STG.E.U16 desc[UR12][R8.64+0x40], R42 ;  /* 0x0000402a08003986 */ /* 0x000fe2000c10150c */
[----:B------:R-:W-:Y:S02]  /*3790*/  ISETP.GT.AND P6, PT, R4, RZ, P5 ;  /* 0x000000ff0400720c */ /* 0x000fe40002fc4270 */
[----:B------:R-:W-:Y:S01]  /*37a0*/  F2FP.F16.F32.PACK_AB R44, RZ, R44 ;  /* 0x0000002cff2c723e */ /* 0x000fe200000000ff */
[----:B------:R-:W-:Y:S01]  /*37b0*/  @P0 STG.E.U16 desc[UR12][R8.64+0x42], R43 ;  /* 0x0000422b08000986 */ /* 0x000fe2000c10150c */
[C---:B------:R-:W-:Y:S02]  /*37c0*/  ISETP.GT.AND P3, PT, R3.reuse, 0x30, PT ;  /* 0x000000300300780c */ /* 0x040fe40003f64270 */
[C---:B------:R-:W-:Y:S02]  /*37d0*/  ISETP.GT.AND P2, PT, R3.reuse, 0x31, PT ;  /* 0x000000310300780c */ /* 0x040fe40003f44270 */
[----:B------:R-:W-:-:S02]  /*37e0*/  ISETP.GT.AND P0, PT, R3, 0x39, PT ;  /* 0x000000390300780c */ /* 0x000fc40003f04270 */
[C---:B------:R-:W-:Y:S01]  /*37f0*/  ISETP.GT.AND P4, PT, R4.reuse, 0x8, P4 ;  /* 0x000000080400780c */ /* 0x040fe20002784270 */
[----:B------:R-:W-:Y:S01]  /*3800*/  @P1 STG.E.U16 desc[UR12][R6.64+0x50], R44 ;  /* 0x0000502c06001986 */ /* 0x000fe2000c10150c */
[----:B------:R-:W-:Y:S01]  /*3810*/  ISETP.GT.AND P1, PT, R3, 0x38, PT ;  /* 0x000000380300780c */ /* 0x000fe20003f24270 */
[----:B------:R-:W-:Y:S01]  /*3820*/  @P6 IMAD.MOV.U32 R2, RZ, RZ, R6 ;  /* 0x000000ffff026224 */ /* 0x000fe200078e0006 */
[----:B------:R-:W-:Y:S01]  /*3830*/  F2FP.F16.F32.PACK_AB R45, RZ, R45 ;  /* 0x0000002dff2d723e */ /* 0x000fe200000000ff */
[----:B------:R-:W-:Y:S01]  /*3840*/  @P6 IMAD.MOV.U32 R3, RZ, RZ, R7 ;  /* 0x000000ffff036224 */ /* 0x000fe200078e0007 */
[----:B------:R-:W-:Y:S02]  /*3850*/  F2FP.F16.F32.PACK_AB R46, RZ, R46 ;  /* 0x0000002eff2e723e */ /* 0x000fe400000000ff */
[----:B------:R-:W-:Y:S02]  /*3860*/  F2FP.F16.F32.PACK_AB R47, RZ, R47 ;  /* 0x0000002fff2f723e */ /* 0x000fe400000000ff */
[----:B------:R0:W-:Y:S01]  /*3870*/  @P6 STG.E.U16 desc[UR12][R2.64+0x52], R45 ;  /* 0x0000522d02006986 */ /* 0x0001e2000c10150c */
[----:B------:R-:W-:-:S02]  /*3880*/  ISETP.GT.AND P6, PT, R4, 0x8, P5 ;  /* 0x000000080400780c */ /* 0x000fc40002fc4270 */
[C---:B------:R-:W-:Y:S02]  /*3890*/  ISETP.GT.AND P5, PT, R4.reuse, RZ, P3 ;  /* 0x000000ff0400720c */ /* 0x040fe40001fa4270 */
[----:B------:R-:W-:Y:S02]  /*38a0*/  ISETP.GT.AND P3, PT, R4, 0x8, P3 ;  /* 0x000000080400780c */ /* 0x000fe40001f64270 */
[----:B------:R-:W-:Y:S02]  /*38b0*/  F2FP.F16.F32.PACK_AB R48, RZ, R48 ;  /* 0x00000030ff30723e */ /* 0x000fe400000000ff */
[----:B------:R-:W-:Y:S02]  /*38c0*/  F2FP.F16.F32.PACK_AB R49, RZ, R49 ;  /* 0x00000031ff31723e */ /* 0x000fe400000000ff */
[----:B------:R-:W-:Y:S01]  /*38d0*/  F2FP.F16.F32.PACK_AB R50, RZ, R50 ;  /* 0x00000032ff32723e */ /* 0x000fe200000000ff */
[----:B0-----:R-:W-:Y:S01]  /*38e0*/  @P4 IMAD.MOV.U32 R2, RZ, RZ, R8 ;  /* 0x000000ffff024224 */ /* 0x001fe200078e0008 */
[----:B------:R-:W-:Y:S01]  /*38f0*/  F2FP.F16.F32.PACK_AB R51, RZ, R51 ;  /* 0x00000033ff33723e */ /* 0x000fe200000000ff */
[----:B------:R-:W-:Y:S01]  /*3900*/  @P4 IMAD.MOV.U32 R3, RZ, RZ, R9 ;  /* 0x000000ffff034224 */ /* 0x000fe200078e0009 */
[----:B------:R-:W-:-:S02]  /*3910*/  F2FP.F16.F32.PACK_AB R52, RZ, R52 ;  /* 0x00000034ff34723e */ /* 0x000fc400000000ff */
[----:B------:R-:W-:Y:S02]  /*3920*/  F2FP.F16.F32.PACK_AB R53, RZ, R53 ;  /* 0x00000035ff35723e */ /* 0x000fe400000000ff */
[----:B------:R0:W-:Y:S01]  /*3930*/  @P4 STG.E.U16 desc[UR12][R2.64+0x50], R46 ;  /* 0x0000502e02004986 */ /* 0x0001e2000c10150c */
[C---:B------:R-:W-:Y:S02]  /*3940*/  ISETP.GT.AND P4, PT, R4.reuse, RZ, P2 ;  /* 0x000000ff0400720c */ /* 0x040fe40001784270 */
[----:B------:R-:W-:Y:S02]  /*3950*/  ISETP.GT.AND P2, PT, R4, 0x8, P2 ;  /* 0x000000080400780c */ /* 0x000fe40001744270 */
[----:B------:R-:W-:Y:S01]  /*3960*/  F2FP.F16.F32.PACK_AB R54, RZ, R54 ;  /* 0x00000036ff36723e */ /* 0x000fe200000000ff */
[----:B0-----:R-:W-:Y:S02]  /*3970*/  @P6 IMAD.MOV.U32 R2, RZ, RZ, R8 ;  /* 0x000000ffff026224 */ /* 0x001fe400078e0008 */
[----:B------:R-:W-:-:S05]  /*3980*/  @P6 IMAD.MOV.U32 R3, RZ, RZ, R9 ;  /* 0x000000ffff036224 */ /* 0x000fca00078e0009 */
[----:B------:R0:W-:Y:S01]  /*3990*/  @P6 STG.E.U16 desc[UR12][R2.64+0x52], R47 ;  /* 0x0000522f02006986 */ /* 0x0001e2000c10150c */
[C---:B------:R-:W-:Y:S02]  /*39a0*/  ISETP.GT.AND P6, PT, R4.reuse, RZ, P0 ;  /* 0x000000ff0400720c */ /* 0x040fe400007c4270 */
[----:B------:R-:W-:Y:S01]  /*39b0*/  ISETP.GT.AND P0, PT, R4, 0x8, P0 ;  /* 0x000000080400780c */ /* 0x000fe20000704270 */
[----:B0-----:R-:W-:Y:S02]  /*39c0*/  @P5 IMAD.MOV.U32 R2, RZ, RZ, R6 ;  /* 0x000000ffff025224 */ /* 0x001fe400078e0006 */
[----:B------:R-:W-:-:S05]  /*39d0*/  @P5 IMAD.MOV.U32 R3, RZ, RZ, R7 ;  /* 0x000000ffff035224 */ /* 0x000fca00078e0007 */
[----:B------:R0:W-:Y:S01]  /*39e0*/  @P5 STG.E.U16 desc[UR12][R2.64+0x60], R48 ;  /* 0x0000603002005986 */ /* 0x0001e2000c10150c */
[C---:B------:R-:W-:Y:S02]  /*39f0*/  ISETP.GT.AND P5, PT, R4.reuse, RZ, P1 ;  /* 0x000000ff0400720c */ /* 0x040fe40000fa4270 */
[----:B------:R-:W-:Y:S01]  /*3a00*/  ISETP.GT.AND P1, PT, R4, 0x8, P1 ;  /* 0x000000080400780c */ /* 0x000fe20000f24270 */
[----:B0-----:R-:W-:Y:S02]  /*3a10*/  @P4 IMAD.MOV.U32 R2, RZ, RZ, R6 ;  /* 0x000000ffff024224 */ /* 0x001fe400078e0006 */
[----:B------:R-:W-:-:S05]  /*3a20*/  @P4 IMAD.MOV.U32 R3, RZ, RZ, R7 ;  /* 0x000000ffff034224 */ /* 0x000fca00078e0007 */
[----:B------:R0:W-:Y:S02]  /*3a30*/  @P4 STG.E.U16 desc[UR12][R2.64+0x62], R49 ;  /* 0x0000623102004986 */ /* 0x0001e4000c10150c */
        /* <DEDUP_REMOVED lines=8> */
[----:B------:R0:W-:Y:S04]  /*3ac0*/  @P5 STG.E.U16 desc[UR12][R2.64+0x70], R52 ;  /* 0x0000703402005986 */ /* 0x0001e8000c10150c */
[----:B------:R1:W-:Y:S01]  /*3ad0*/  @P6 STG.E.U16 desc[UR12][R6.64+0x72], R53 ;  /* 0x0000723506006986 */ /* 0x0003e2000c10150c */
[----:B0-----:R-:W-:Y:S02]  /*3ae0*/  @P1 IMAD.MOV.U32 R2, RZ, RZ, R8 ;  /* 0x000000ffff021224 */ /* 0x001fe400078e0008 */
[----:B------:R-:W-:-:S05]  /*3af0*/  @P1 IMAD.MOV.U32 R3, RZ, RZ, R9 ;  /* 0x000000ffff031224 */ /* 0x000fca00078e0009 */
[----:B------:R1:W-:Y:S01]  /*3b00*/  @P1 STG.E.U16 desc[UR12][R2.64+0x70], R54 ;  /* 0x0000703602001986 */ /* 0x0003e2000c10150c */
[----:B------:R-:W-:Y:S05]  /*3b10*/  @!P0 EXIT ;  /* 0x000000000000894d */ /* 0x000fea0003800000 */
[----:B------:R-:W-:-:S05]  /*3b20*/  F2FP.F16.F32.PACK_AB R0, RZ, R0 ;  /* 0x00000000ff00723e */ /* 0x000fca00000000ff */
[----:B------:R-:W-:Y:S01]  /*3b30*/  STG.E.U16 desc[UR12][R8.64+0x72], R0 ;  /* 0x0000720008007986 */ /* 0x000fe2000c10150c */
[----:B------:R-:W-:Y:S05]  /*3b40*/  EXIT ;  /* 0x000000000000794d */ /* 0x000fea0003800000 */
.L_x_14:
[----:B------:R-:W-:-:S13]  /*3b50*/  ISETP.NE.AND P0, PT, R15, RZ, PT ;  /* 0x000000ff0f00720c */ /* 0x000fda0003f05270 */
[----:B------:R-:W-:Y:S05]  /*3b60*/  @P0 EXIT ;  /* 0x000000000000094d */ /* 0x000fea0003800000 */
[----:B------:R-:W-:Y:S01]  /*3b70*/  ELECT P0, URZ, PT ;  /* 0x00000000003f782f */ /* 0x000fe20003800000 */
[----:B------:R-:W-:-:S12]  /*3b80*/  BSSY B0, `(.L_x_89) ;  /* 0x0000073000007945 */ /* 0x000fd80003800000 */
[----:B------:R-:W-:Y:S05]  /*3b90*/  @!P0 BRA `(.L_x_90) ;  /* 0x0000000400c48947 */ /* 0x000fea0003800000 */
[----:B------:R-:W-:-:S13]  /*3ba0*/  ISETP.GE.AND P0, PT, R11, 0x1, PT ;  /* 0x000000010b00780c */ /* 0x000fda0003f06270 */
[----:B------:R-:W-:Y:S05]  /*3bb0*/  @!P0 BRA `(.L_x_90) ;  /* 0x0000000400bc8947 */ /* 0x000fea0003800000 */
[----:B------:R-:W3:Y:S01]  /*3bc0*/  S2R R12, SR_CgaCtaId ;  /* 0x00000000000c7919 */ /* 0x000ee20000008800 */
[----:B------:R-:W-:Y:S01]  /*3bd0*/  IMAD.SHL.U32 R21, R7, 0x40, RZ ;  /* 0x0000004007157824 */ /* 0x000fe200078e00ff */
[----:B------:R-:W-:Y:S01]  /*3be0*/  ULDC UR4, c[0x0][0x384] ;  /* 0x0000e10000047ab9 */ /* 0x000fe20000000800 */
[----:B------:R-:W-:Y:S01]  /*3bf0*/  LOP3.LUT P0, RZ, R6, 0x1f, RZ, 0xc0, !PT ;  /* 0x0000001f06ff7812 */ /* 0x000fe2000780c0ff */
[----:B-----5:R-:W-:Y:S01]  /*3c00*/  IMAD R0, R16, R17, RZ ;  /* 0x0000001110007224 */ /* 0x020fe200078e02ff */
[----:B------:R-:W-:Y:S01]  /*3c10*/  ULDC UR5, c[0x0][0x388] ;  /* 0x0000e20000057ab9 */ /* 0x000fe20000000800 */
[----:B------:R-:W-:Y:S01]  /*3c20*/  IMAD.HI.U32 R3, R21, UR4, RZ ;  /* 0x0000000415037c27 */ /* 0x000fe2000f8e00ff */
[C---:B------:R-:W-:Y:S02]  /*3c30*/  ISETP.NE.AND P1, PT, R10.reuse, RZ, PT ;  /* 0x000000ff0a00720c */ /* 0x040fe40003f25270 */
[----:B------:R-:W-:Y:S01]  /*3c40*/  ISETP.NE.OR P0, PT, R10, RZ, !P0 ;  /* 0x000000ff0a00720c */ /* 0x000fe20004705670 */
[----:B------:R-:W-:Y:S01]  /*3c50*/  IMAD.SHL.U32 R20, R9, 0x40, RZ ;  /* 0x0000004009147824 */ /* 0x000fe200078e00ff */
[----:B------:R-:W-:Y:S01]  /*3c60*/  LOP3.LUT R23, R4, 0x2, RZ, 0xfc, !PT ;  /* 0x0000000204177812 */ /* 0x000fe200078efcff */
[----:B------:R-:W-:Y:S01]  /*3c70*/  IMAD R6, R13, R0, 0x1 ;  /* 0x000000010d067424 */ /* 0x000fe200078e0200 */
[----:B------:R-:W-:Y:S01]  /*3c80*/  CS2R R8, SRZ ;  /* 0x0000000000087805 */ /* 0x000fe2000001ff00 */
[----:B------:R-:W-:Y:S01]  /*3c90*/  IMAD.MOV.U32 R5, RZ, RZ, 0x1 ;  /* 0x00000001ff057424 */ /* 0x000fe200078e00ff */
[----:B------:R-:W-:Y:S01]  /*3ca0*/  SHF.R.U32.HI R3, RZ, UR5, R3 ;  /* 0x00000005ff037c19 */ /* 0x000fe20008011603 */
[----:B------:R-:W-:-:S02]  /*3cb0*/  IMAD.MOV.U32 R7, RZ, RZ, RZ ;  /* 0x000000ffff077224 */ /* 0x000fc400078e00ff */
[----:B------:R-:W-:Y:S02]  /*3cc0*/  IMAD.MOV.U32 R10, RZ, RZ, RZ ;  /* 0x000000ffff0a7224 */ /* 0x000fe400078e00ff */
[C---:B---3--:R-:W-:Y:S02]  /*3cd0*/  IMAD.SHL.U32 R2, R12.reuse, 0x800, RZ ;  /* 0x000008000c027824 */ /* 0x048fe400078e00ff */
[----:B------:R-:W-:-:S03]  /*3ce0*/  IMAD.SHL.U32 R0, R12, 0x20, RZ ;  /* 0x000000200c007824 */ /* 0x000fc600078e00ff */
[----:B------:R-:W-:-:S07]  /*3cf0*/  LOP3.LUT R2, R2, 0x800, RZ, 0xc0, !PT ;  /* 0x0000080002027812 */ /* 0x000fce00078ec0ff */
.L_x_94:
[----:B------:R-:W0:Y:S01]  /*3d00*/  S2R R15, SR_CgaCtaId ;  /* 0x00000000000f7919 */ /* 0x000e220000008800 */
[----:B------:R-:W-:-:S04]  /*3d10*/  MOV R12, 0x400 ;  /* 0x00000400000c7802 */ /* 0x000fc80000000f00 */
[----:B0-----:R-:W-:Y:S02]  /*3d20*/  LEA R22, R15, R12, 0x18 ;  /* 0x0000000c0f167211 */ /* 0x001fe400078ec0ff */
[----:B------:R-:W-:-:S03]  /*3d30*/  SHF.L.U32 R12, R5, 0x1f, RZ ;  /* 0x0000001f050c7819 */ /* 0x000fc600000006ff */
[----:B------:R-:W-:-:S07]  /*3d40*/  IMAD R15, R7, 0x8, R22 ;  /* 0x00000008070f7824 */ /* 0x000fce00078e0216 */
.L_x_91:
[----:B0-----:R0:W1:Y:S02]  /*3d50*/  SYNCS.PHASECHK.TRANS64.TRYWAIT P2, [R15+URZ+0x38070], R12 ;  /* 0x0380700c0f0075a7 */ /* 0x001064000804017f */
[----:B-1----:R-:W-:Y:S05]  /*3d60*/  @!P2 NANOSLEEP.SYNCS 0x989680 ;  /* 0x009896800000a95d */ /* 0x002fea0003900000 */
[----:B------:R-:W1:Y:S02]  /*3d70*/  @!P2 SYNCS.PHASECHK.TRANS64 P2, [R15+URZ+0x38070], R12 ;  /* 0x0380700c0f00a5a7 */ /* 0x000e64000804007f */
[----:B-1----:R-:W-:Y:S05]  /*3d80*/  @!P2 BRA `(.L_x_91) ;  /* 0xfffffffc00f0a947 */ /* 0x002fea000383ffff */
[----:B0-----:R-:W0:Y:S02]  /*3d90*/  @!P1 LDC R12, c[0x0][0x500] ;  /* 0x00014000ff0c9b82 */ /* 0x001e240000000800 */
[----:B0-----:R0:W-:Y:S02]  /*3da0*/  @!P1 SYNCS.ARRIVE.TRANS64 RZ, [R15+URZ+0x38000], R12 ;  /* 0x0380000c0fff99a7 */ /* 0x0011e4000800003f */
[----:B0-----:R-:W-:-:S04]  /*3db0*/  PRMT R12, R23, 0x9910, RZ ;  /* 0x00009910170c7816 */ /* 0x001fc800000000ff */
[----:B------:R-:W-:-:S13]  /*3dc0*/  ISETP.NE.AND P2, PT, R12, 0x2, PT ;  /* 0x000000020c00780c */ /* 0x000fda0003f45270 */
[----:B------:R-:W-:Y:S05]  /*3dd0*/  @P2 BRA `(.L_x_92) ;  /* 0x0000000000042947 */ /* 0x000fea0003800000 */
[----:B------:R-:W-:Y:S01]  /*3de0*/  BPT.TRAP 0x1 ;  /* 0x000000040000795c */ /* 0x000fe20000300000 */
.L_x_92:
[----:B------:R-:W-:Y:S05]  /*3df0*/  @P0 BRA `(.L_x_93) ;  /* 0x0000000000040947 */ /* 0x000fea0003800000 */
[----:B------:R-:W-:Y:S01]  /*3e00*/  BPT.TRAP 0x1 ;  /* 0x000000040000795c */ /* 0x000fe20000300000 */
.L_x_93:
[----:B------:R-:W0:Y:S01]  /*3e10*/  LDC R14, c[0x0][0x380] ;  /* 0x0000e000ff0e7b82 */ /* 0x000e220000000800 */
[----:B------:R-:W-:Y:S01]  /*3e20*/  R2UR UR4, R3 ;  /* 0x00000000030472ca */ /* 0x000fe200000e0000 */
[----:B------:R-:W-:Y:S01]  /*3e30*/  IMAD R12, R7, 0x1000, R2 ;  /* 0x00001000070c7824 */ /* 0x000fe200078e0202 */
[----:B------:R-:W-:Y:S01]  /*3e40*/  R2UR UR8, R21 ;  /* 0x00000000150872ca */ /* 0x000fe200000e0000 */
[----:B------:R-:W-:Y:S01]  /*3e50*/  ULDC UR20, c[0x0][0x38c] ;  /* 0x0000e30000147ab9 */ /* 0x000fe20000000800 */
[----:B------:R-:W-:Y:S01]  /*3e60*/  R2UR UR17, R15 ;  /* 0x000000000f1172ca */ /* 0x000fe200000e0000 */
[----:B------:R-:W-:Y:S01]  /*3e70*/  IMAD R12, R12, 0x2, R22 ;  /* 0x000000020c0c7824 */ /* 0x000fe200078e0216 */
[----:B------:R-:W-:Y:S01]  /*3e80*/  UISETP.NE.AND UP0, UPT, UR20, 0x1, UPT ;  /* 0x000000011400788c */ /* 0x000fe2000bf05270 */
[----:B------:R-:W1:Y:S01]  /*3e90*/  LDC.64 R16, c[0x0][0x3b8] ;  /* 0x0000ee00ff107b82 */ /* 0x000e620000000a00 */
[C---:B------:R-:W-:Y:S01]  /*3ea0*/  R2UR UR18, R10.reuse ;  /* 0x000000000a1272ca */ /* 0x040fe200000e0000 */
[----:B------:R-:W-:Y:S01]  /*3eb0*/  VIADD R10, R10, 0x1 ;  /* 0x000000010a0a7836 */ /* 0x000fe20000000000 */
[----:B------:R-:W-:Y:S01]  /*3ec0*/  R2UR UR9, R12 ;  /* 0x000000000c0972ca */ /* 0x000fe200000e0000 */
[----:B------:R-:W-:Y:S01]  /*3ed0*/  VIADD R6, R6, 0xffffffff ;  /* 0xffffffff06067836 */ /* 0x000fe20000000000 */
[----:B------:R-:W-:Y:S01]  /*3ee0*/  R2UR UR5, R22 ;  /* 0x00000000160572ca */ /* 0x000fe200000e0000 */
[----:B------:R-:W-:Y:S01]  /*3ef0*/  ULDC.64 UR26, c[0x0][0x198] ;  /* 0x00006600001a7ab9 */ /* 0x000fe20000000a00 */
[----:B------:R-:W-:Y:S01]  /*3f00*/  R2UR UR16, R7 ;  /* 0x00000000071072ca */ /* 0x000fe200000e0000 */
[----:B------:R-:W1:Y:S01]  /*3f10*/  LDC.64 R18, c[0x0][0x3d8] ;  /* 0x0000f600ff127b82 */ /* 0x000e620000000a00 */
[----:B------:R-:W-:Y:S01]  /*3f20*/  R2UR UR12, R9 ;  /* 0x00000000090c72ca */ /* 0x000fe200000e0000 */
[----:B------:R-:W-:Y:S01]  /*3f30*/  @UP0 ULDC.64 UR10, c[0x0][0x390] ;  /* 0x0000e400000a0ab9 */ /* 0x000fe20000000a00 */
[----:B------:R-:W-:Y:S01]  /*3f40*/  R2UR UR13, R8 ;  /* 0x00000000080d72ca */ /* 0x000fe200000e0000 */
[----:B------:R-:W-:Y:S01]  /*3f50*/  ULDC.64 UR14, c[0x0][0x3b0] ;  /* 0x0000ec00000e7ab9 */ /* 0x000fe20000000a00 */
[----:B------:R-:W-:Y:S01]  /*3f60*/  ULDC.64 UR22, c[0x0][0x3d0] ;  /* 0x0000f40000167ab9 */ /* 0x000fe20000000a00 */
[----:B------:R-:W-:Y:S01]  /*3f70*/  USHF.L.U32 UR18, UR18, 0x6, URZ ;  /* 0x0000000612127899 */ /* 0x000fe2000800063f */
[----:B------:R-:W-:Y:S01]  /*3f80*/  ISETP.GT.AND P5, PT, R6, 0x1, PT ;  /* 0x000000010600780c */ /* 0x000fe20003fa4270 */
[----:B------:R-:W-:Y:S01]  /*3f90*/  UIADD3 UR17, UR17, 0x38000, URZ ;  /* 0x0003800011117890 */ /* 0x000fe2000fffe03f */
[----:B0-----:R-:W-:Y:S01]  /*3fa0*/  ISETP.NE.AND P2, PT, R14, 0x1, PT ;  /* 0x000000010e00780c */ /* 0x001fe20003f45270 */
[----:B------:R-:W-:Y:S01]  /*3fb0*/  VIADD R7, R7, 0x1 ;  /* 0x0000000107077836 */ /* 0x000fe20000000000 */
[----:B------:R-:W-:Y:S01]  /*3fc0*/  UMOV UR28, 0x30000 ;  /* 0x00030000001c7882 */ /* 0x000fe20000000000 */
[----:B------:R-:W-:Y:S01]  /*3fd0*/  ULEA UR16, UR16, UR5, 0xd ;  /* 0x0000000510107291 */ /* 0x000fe2000f8e683f */
[----:B------:R-:W-:-:S02]  /*3fe0*/  UMOV UR24, 0x0 ;  /* 0x0000000000187882 */ /* 0x000fc40000000000 */
[----:B------:R-:W-:Y:S01]  /*3ff0*/  ISETP.NE.AND P4, PT, R7, 0xe, PT ;  /* 0x0000000e0700780c */ /* 0x000fe20003f85270 */
[----:B------:R-:W-:-:S03]  /*4000*/  UMOV UR25, 0x10000000 ;  /* 0x1000000000197882 */ /* 0x000fc60000000000 */
[----:B------:R-:W-:-:S03]  /*4010*/  SEL R7, R7, RZ, P4 ;  /* 0x000000ff07077207 */ /* 0x000fc60002000000 */
[----:B------:R-:W-:Y:S01]  /*4020*/  @P2 IMAD.U32 R24, RZ, RZ, UR4 ;  /* 0x00000004ff182e24 */ /* 0x000fe2000f8e00ff */
[----:B------:R-:W-:Y:S01]  /*4030*/  UIADD3 UR4, UP1, UR26, 0xf0, URZ ;  /* 0x000000f01a047890 */ /* 0x000fe2000ff3e03f */
[----:B-1----:R-:W-:Y:S01]  /*4040*/  IMAD R12, R9, R16, R18 ;  /* 0x00000010090c7224 */ /* 0x002fe200078e0212 */
[----:B------:R-:W-:Y:S01]  /*4050*/  UIADD3 UR26, UP2, UR26, 0x1f0, URZ ;  /* 0x000001f01a1a7890 */ /* 0x000fe2000ff5e03f */
[----:B------:R-:W-:Y:S01]  /*4060*/  IMAD R15, R8, R17, R19 ;  /* 0x00000011080f7224 */ /* 0x000fe200078e0213 */
[----:B------:R-:W-:Y:S01]  /*4070*/  @P2 R2UR UR8, R24 ;  /* 0x00000000180822ca */ /* 0x000fe200000e0000 */
[----:B------:R-:W-:Y:S01]  /*4080*/  UIADD3.X UR5, URZ, UR27, URZ, UP1, !UPT ;  /* 0x0000001b3f057290 */ /* 0x000fe20008ffe43f */
[----:B------:R-:W-:Y:S01]  /*4090*/  ISETP.NE.AND P2, PT, R10, R13, PT ;  /* 0x0000000d0a00720c */ /* 0x000fe20003f45270 */
[----:B------:R-:W-:Y:S01]  /*40a0*/  UIADD3.X UR27, URZ, UR27, URZ, UP2, !UPT ;  /* 0x0000001b3f1b7290 */ /* 0x000fe200097fe43f */
[----:B------:R-:W-:Y:S02]  /*40b0*/  PRMT R12, R12, 0x40, R15 ;  /* 0x000000400c0c7816 */ /* 0x000fe4000000000f */
[----:B------:R-:W0:Y:S01]  /*40c0*/  LDC R15, c[0x0][0x3c8] ;  /* 0x0000f200ff0f7b82 */ /* 0x000e220000000800 */
[----:B------:R-:W-:-:S02]  /*40d0*/  SEL R16, RZ, 0x1, P4 ;  /* 0x00000001ff107807 */ /* 0x000fc40002000000 */
[----:B------:R-:W-:Y:S02]  /*40e0*/  SEL R10, R10, RZ, P2 ;  /* 0x000000ff0a0a7207 */ /* 0x000fe40001000000 */
[----:B------:R-:W-:Y:S02]  /*40f0*/  LOP3.LUT R5, R5, R16, RZ, 0x3c, !PT ;  /* 0x0000001005057212 */ /* 0x000fe400078e3cff */
[----:B------:R-:W-:Y:S02]  /*4100*/  UIADD3 UR6, -UR8, URZ, URZ ;  /* 0x0000003f08067290 */ /* 0x000fe4000fffe13f */
[----:B------:R-:W-:-:S04]  /*4110*/  UMOV UR21, UR8 ;  /* 0x0000000800157c82 */ /* 0x000fc80008000000 */
[----:B------:R-:W-:Y:S01]  /*4120*/  IMAD R14, R14, UR6, R21 ;  /* 0x000000060e0e7c24 */ /* 0x000fe2000f8e0215 */
[----:B------:R-:W-:Y:S01]  /*4130*/  UIMAD.WIDE.U32 UR6, UR8, UR10, URZ ;  /* 0x0000000a080672a5 */ /* 0x000fe2000f8e003f */
[----:B------:R-:W-:-:S03]  /*4140*/  R2UR UR10, R20 ;  /* 0x00000000140a72ca */ /* 0x000fc600000e0000 */
[----:B------:R-:W-:Y:S01]  /*4150*/  @UP0 USHF.R.U32.HI UR21, URZ, UR11, UR7 ;  /* 0x0000000b3f150299 */ /* 0x000fe20008011607 */
[----:B------:R-:W-:Y:S01]  /*4160*/  R2UR UR19, R14 ;  /* 0x000000000e1372ca */ /* 0x000fe200000e0000 */
[----:B------:R-:W-:Y:S01]  /*4170*/  VIADD R14, R9, 0x1 ;  /* 0x00000001090e7836 */ /* 0x000fe20000000000 */
[----:B------:R-:W-:Y:S01]  /*4180*/  R2UR UR7, R12 ;  /* 0x000000000c0772ca */ /* 0x000fe200000e0000 */
[----:B------:R-:W-:Y:S01]  /*4190*/  @P2 IMAD.MOV R14, RZ, RZ, R9 ;  /* 0x000000ffff0e2224 */ /* 0x000fe200078e0209 */
[----:B------:R-:W-:Y:S01]  /*41a0*/  R2UR UR11, R0 ;  /* 0x00000000000b72ca */ /* 0x000fe200000e0000 */
[----:B------:R-:W-:Y:S01]  /*41b0*/  UIADD3 UR6, -UR21, URZ, URZ ;  /* 0x0000003f15067290 */ /* 0x000fe2000fffe13f */
[----:B------:R-:W-:Y:S02]  /*41c0*/  VIADD R12, R8, 0x1 ;  /* 0x00000001080c7836 */ /* 0x000fe40000000000 */
[----:B0-----:R-:W-:Y:S01]  /*41d0*/  ISETP.NE.AND P3, PT, R14, R15, PT ;  /* 0x0000000f0e00720c */ /* 0x001fe20003f65270 */
[----:B------:R-:W-:-:S02]  /*41e0*/  UIMAD UR20, UR20, UR6, UR8 ;  /* 0x00000006141472a4 */ /* 0x000fc4000f8e0208 */
[----:B------:R-:W-:Y:S01]  /*41f0*/  UIADD3 UR8, UR9, 0x1c000, URZ ;  /* 0x0001c00009087890 */ /* 0x000fe2000fffe03f */
[----:B------:R-:W-:Y:S01]  /*4200*/  SEL R9, R14, RZ, P3 ;  /* 0x000000ff0e097207 */ /* 0x000fe20001800000 */
[----:B------:R-:W-:Y:S02]  /*4210*/  UIMAD UR19, UR19, UR14, UR22 ;  /* 0x0000000e131372a4 */ /* 0x000fe4000f8e0216 */
[----:B------:R-:W-:Y:S02]  /*4220*/  UIMAD UR20, UR20, UR15, UR23 ;  /* 0x0000000f141472a4 */ /* 0x000fe4000f8e0217 */
[----:B------:R-:W-:Y:S02]  /*4230*/  UPRMT UR6, UR7, 0x5410, URZ ;  /* 0x0000541007067896 */ /* 0x000fe4000800003f */
[----:B------:R-:W-:Y:S01]  /*4240*/  ULOP3.LUT UR11, UR18, 0x20, UR11, 0xf8, !UPT ;  /* 0x00000020120b7892 */ /* 0x000fe2000f8ef80b */
[----:B------:R-:W-:Y:S01]  /*4250*/  UMOV UR9, UR17 ;  /* 0x0000001100097c82 */ /* 0x000fe20008000000 */
[----:B------:R-:W-:-:S05]  /*4260*/  @P3 IMAD.MOV R12, RZ, RZ, R8 ;  /* 0x000000ffff0c3224 */ /* 0x000fca00078e0208 */
[----:B------:R0:W-:Y:S01]  /*4270*/  UTMALDG.4D.IM2COL [UR16], [UR4], UR6 ;  /* 0x00000010040073b4 */ /* 0x0001e20008058006 */
[----:B------:R-:W-:Y:S01]  /*4280*/  IMAD.MOV.U32 R8, RZ, RZ, R12 ;  /* 0x000000ffff087224 */ /* 0x000fe200078e000c */
[----:B------:R0:W-:Y:S02]  /*4290*/  UTMALDG.4D.MULTICAST [UR8], [UR26], UR28, desc[UR24] ;  /* 0x000018081a0073b4 */ /* 0x0001e4000801981c */
[----:B0-----:R-:W-:Y:S05]  /*42a0*/  @P5 BRA `(.L_x_94) ;  /* 0xfffffff800945947 */ /* 0x001fea000383ffff */
.L_x_90:
[----:B------:R-:W-:Y:S05]  /*42b0*/  BSYNC B0 ;  /* 0x0000000000007941 */ /* 0x000fea0003800000 */
.L_x_89:
[----:B------:R-:W-:Y:S01]  /*42c0*/  ISETP.GE.U32.AND P0, PT, R11, 0xe, PT ;  /* 0x0000000e0b00780c */ /* 0x000fe20003f06070 */
[----:B------:R-:W-:-:S12]  /*42d0*/  IMAD.MOV.U32 R5, RZ, RZ, 0x1 ;  /* 0x00000001ff057424 */ /* 0x000fd800078e00ff */
[----:B------:R-:W-:Y:S05]  /*42e0*/  @!P0 BRA `(.L_x_95) ;  /* 0x00000000001c8947 */ /* 0x000fea0003800000 */
[----:B---3-5:R-:W-:-:S05]  /*42f0*/  SHF.R.U32.HI R2, RZ, 0x1, R11 ;  /* 0x00000001ff027819 */ /* 0x028fca000001160b */
[----:B------:R-:W-:-:S05]  /*4300*/  IMAD.WIDE.U32 R2, R2, -0x6db6db6d, RZ ;  /* 0x9249249302027825 */ /* 0x000fca00078e00ff */
[----:B------:R-:W-:-:S04]  /*4310*/  SHF.R.U32.HI R0, RZ, 0x2, R3 ;  /* 0x00000002ff007819 */ /* 0x000fc80000011603 */
[----:B------:R-:W-:-:S04]  /*4320*/  LOP3.LUT R0, R0, 0x1, RZ, 0xc0, !PT ;  /* 0x0000000100007812 */ /* 0x000fc800078ec0ff */
[----:B------:R-:W-:-:S04]  /*4330*/  ISETP.NE.U32.AND P0, PT, R0, 0x1, PT ;  /* 0x000000010000780c */ /* 0x000fc80003f05070 */
[----:B------:R-:W-:-:S04]  /*4340*/  ISETP.NE.U32.AND.EX P0, PT, RZ, RZ, PT, P0 ;  /* 0x000000ffff00720c */ /* 0x000fc80003f05100 */
[----:B------:R-:W-:-:S09]  /*4350*/  SEL R5, RZ, 0x1, !P0 ;  /* 0x00000001ff057807 */ /* 0x000fd20004000000 */
.L_x_95:
[----:B------:R-:W-:Y:S05]  /*4360*/  WARPSYNC.ALL ;  /* 0x0000000000007948 */ /* 0x000fea0003800000 */
[----:B------:R-:W-:-:S13]  /*4370*/  ELECT P0, URZ, PT ;  /* 0x00000000003f782f */ /* 0x000fda0003800000 */
[----:B------:R-:W-:Y:S05]  /*4380*/  @!P0 EXIT ;  /* 0x000000000000894d */ /* 0x000fea0003800000 */
[----:B------:R-:W-:-:S04]  /*4390*/  LOP3.LUT R4, R4, 0x2, RZ, 0xfc, !PT ;  /* 0x0000000204047812 */ /* 0x000fc800078efcff */
[----:B------:R-:W-:-:S13]  /*43a0*/  ISETP.NE.AND P0, PT, R4, 0x3, PT ;  /* 0x000000030400780c */ /* 0x000fda0003f05270 */
[----:B------:R-:W-:Y:S05]  /*43b0*/  @!P0 BRA `(.L_x_96) ;  /* 0x0000000000048947 */ /* 0x000fea0003800000 */
[----:B------:R-:W-:Y:S01]  /*43c0*/  BPT.TRAP 0x1 ;  /* 0x000000040000795c */ /* 0x000fe20000300000 */
.L_x_96:
[----:B------:R-:W0:Y:S01]  /*43d0*/  S2R R7, SR_CgaCtaId ;  /* 0x0000000000077919 */ /* 0x000e220000008800 */
[----:B---3-5:R-:W-:Y:S02]  /*43e0*/  SHF.R.U32.HI R2, RZ, 0x1, R11 ;  /* 0x00000001ff027819 */ /* 0x028fe4000001160b */
[----:B------:R-:W-:-:S03]  /*43f0*/  MOV R0, 0x400 ;  /* 0x0000040000007802 */ /* 0x000fc60000000f00 */
[----:B------:R-:W-:-:S05]  /*4400*/  IMAD.WIDE.U32 R2, R2, -0x6db6db6d, RZ ;  /* 0x9249249302027825 */ /* 0x000fca00078e00ff */
[----:B------:R-:W-:Y:S02]  /*4410*/  SHF.R.U32.HI R2, RZ, 0x2, R3 ;  /* 0x00000002ff027819 */ /* 0x000fe40000011603 */
[----:B------:R-:W-:-:S03]  /*4420*/  SHF.L.U32 R3, R5, 0x1f, RZ ;  /* 0x0000001f05037819 */ /* 0x000fc600000006ff */
[----:B------:R-:W-:Y:S01]  /*4430*/  IMAD R11, R2, -0xe, R11 ;  /* 0xfffffff2020b7824 */ /* 0x000fe200078e020b */
[----:B0-----:R-:W-:-:S05]  /*4440*/  LEA R0, R7, R0, 0x18 ;  /* 0x0000000007007211 */ /* 0x001fca00078ec0ff */
[----:B------:R-:W-:-:S04]  /*4450*/  VIADD R0, R0, 0x38070 ;  /* 0x0003807000007836 */ /* 0x000fc80000000000 */
[----:B------:R-:W-:-:S07]  /*4460*/  IMAD R2, R11, 0x8, R0 ;  /* 0x000000080b027824 */ /* 0x000fce00078e0200 */
.L_x_97:
[----:B0-----:R0:W1:Y:S02]  /*4470*/  SYNCS.PHASECHK.TRANS64.TRYWAIT P0, [R2+URZ], R3 ;  /* 0x00000003020075a7 */ /* 0x001064000800017f */
[----:B-1----:R-:W-:Y:S05]  /*4480*/  @!P0 NANOSLEEP.SYNCS 0x989680 ;  /* 0x009896800000895d */ /* 0x002fea0003900000 */
[----:B------:R-:W1:Y:S02]  /*4490*/  @!P0 SYNCS.PHASECHK.TRANS64 P0, [R2+URZ], R3 ;  /* 0x00000003020085a7 */ /* 0x000e64000800007f */
[----:B-1----:R-:W-:Y:S05]  /*44a0*/  @!P0 BRA `(.L_x_97) ;  /* 0xfffffffc00f08947 */ /* 0x002fea000383ffff */
[----:B------:R-:W-:-:S05]  /*44b0*/  VIADD R11, R11, 0x1 ;  /* 0x000000010b0b7836 */ /* 0x000fca0000000000 */
[----:B------:R-:W-:-:S04]  /*44c0*/  ISETP.NE.AND P0, PT, R11, 0xe, PT ;  /* 0x0000000e0b00780c */ /* 0x000fc80003f05270 */
[----:B0-----:R-:W-:Y:S02]  /*44d0*/  SEL R2, RZ, 0x1, P0 ;  /* 0x00000001ff027807 */ /* 0x001fe40000000000 */
[----:B------:R-:W-:Y:S02]  /*44e0*/  SEL R11, R11, RZ, P0 ;  /* 0x000000ff0b0b7207 */ /* 0x000fe40000000000 */
[----:B------:R-:W-:-:S03]  /*44f0*/  LOP3.LUT R5, R5, R2, RZ, 0x3c, !PT ;  /* 0x0000000205057212 */ /* 0x000fc600078e3cff */
[----:B------:R-:W-:Y:S01]  /*4500*/  IMAD R2, R11, 0x8, R0 ;  /* 0x000000080b027824 */ /* 0x000fe200078e0200 */
[----:B------:R-:W-:-:S07]  /*4510*/  SHF.L.U32 R3, R5, 0x1f, RZ ;  /* 0x0000001f05037819 */ /* 0x000fce00000006ff */
.L_x_98:
        /* <DEDUP_REMOVED lines=11> */
.L_x_99:
        /* <DEDUP_REMOVED lines=11> */
.L_x_100:
        /* <DEDUP_REMOVED lines=11> */
.L_x_101:
        /* <DEDUP_REMOVED lines=11> */
.L_x_102:
        /* <DEDUP_REMOVED lines=11> */
.L_x_103:
        /* <DEDUP_REMOVED lines=11> */
.L_x_104:
        /* <DEDUP_REMOVED lines=11> */
.L_x_105:
        /* <DEDUP_REMOVED lines=11> */
.L_x_106:
        /* <DEDUP_REMOVED lines=11> */
.L_x_107:
        /* <DEDUP_REMOVED lines=11> */
.L_x_108:
        /* <DEDUP_REMOVED lines=11> */
.L_x_109:
        /* <DEDUP_REMOVED lines=11> */
.L_x_110:
[----:B0-----:R0:W1:Y:S02]  /*4d60*/  SYNCS.PHASECHK.TRANS64.TRYWAIT P0, [R11+URZ], R0 ;  /* 0x000000000b0075a7 */ /* 0x001064000800017f */
[----:B-1----:R-:W-:Y:S05]  /*4d70*/  @!P0 NANOSLEEP.SYNCS 0x989680 ;  /* 0x009896800000895d */ /* 0x002fea0003900000 */
[----:B------:R-:W1:Y:S02]  /*4d80*/  @!P0 SYNCS.PHASECHK.TRANS64 P0, [R11+URZ], R0 ;  /* 0x000000000b0085a7 */ /* 0x000e64000800007f */
[----:B-1----:R-:W-:Y:S05]  /*4d90*/  @P0 EXIT ;  /* 0x000000000000094d */ /* 0x002fea0003800000 */
[----:B------:R-:W-:Y:S05]  /*4da0*/  BRA `(.L_x_110) ;  /* 0xfffffffc00ec7947 */ /* 0x000fea000383ffff */
.L_x_111:
[----:B------:R-:W-:-:S00]  /*4db0*/  BRA `(.L_x_111) ;  /* 0xfffffffc00fc7947 */ /* 0x000fc0000383ffff */
[----:B------:R-:W-:-:S00]  /*4dc0*/  NOP ;  /* 0x0000000000007918 */ /* 0x000fc00000000000 */
        /* <DEDUP_REMOVED lines=11> */
.L_x_112:


//--------------------- .nv.shared._ZN7cutlass13device_kernelINS_4conv6kernel13ConvUniversalINS1_16ConvProblemShapeILNS1_8OperatorE1ELi2EEENS1_10collective14CollectiveConvINS1_46MainloopSm90TmaGmmaWarpSpecializedImplicitGemmILS5_1ELi14ELi2EN4cute5tupleIJNSA_1CILi2EEENSC_ILi1EEESE_EEENS1_36KernelImplicitTmaWarpSpecializedSm90ELi1EEENSB_IJNSC_ILi64EEESI_NSB_IJSI_EEEEEENS_6half_tESL_NSA_8TiledMMAINSA_8MMA_AtomIJNSA_4SM904GMMA25MMA_64x64x16_F32F16F16_SSILNSP_5MajorE0ELSR_1ELNSP_7ScaleInE1ELSS_1EEEEEENSA_6LayoutINSB_IJSE_SE_SE_EEENSB_IJNSC_ILi0EEESX_SX_EEEEENSB_IJNSA_10UnderscoreES10_S10_EEEEENS7_6detail26Sm90ImplicitGemmTileTraitsINSA_20SM90_TMA_LOAD_IM2COLENSA_14ComposedLayoutINSA_7SwizzleILi3ELi4ELi3EEENSA_18smem_ptr_flag_bitsILi16EEENSV_INSB_IJNSB_IJNSC_ILi8EEES1B_EEENSB_IJSI_SE_EEENSB_IJSE_NSC_ILi14EEEEEEEEENSB_IJNSB_IJSI_NSC_ILi512EEEEEENSB_IJSE_SX_EEENSB_IJSX_NSC_ILi4096EEEEEEEEEEEEEvEENS14_INSA_23SM90_TMA_LOAD_MULTICASTENS16_IS18_S1A_NSV_INSB_IJS1D_S1C_S1F_EEENSB_IJS1J_S1I_S1L_EEEEEEEvEEEENS_8epilogue10collective6detail29Sm90TmaWarpSpecializedAdapterINS1Y_15DefaultEpilogueISL_NSB_IJNSB_IJlllEEESE_SX_EEES23_NS1X_6thread17LinearCombinationISL_Li1EffLNS24_9ScaleType4KindE0ELNS_15FloatRoundStyleE2ESL_EENS_4gemm15EpilogueDefaultEEEEEvvEEEEvNT_6ParamsE --------------------------
	.section	.nv.shared._ZN7cutlass13device_kernelINS_4conv6kernel13ConvUniversalINS1_16ConvProblemShapeILNS1_8OperatorE1ELi2EEENS1_10collective14CollectiveConvINS1_46MainloopSm90TmaGmmaWarpSpecializedImplicitGemmILS5_1ELi14ELi2EN4cute5tupleIJNSA_1CILi2EEENSC_ILi1EEESE_EEENS1_36KernelImplicitTmaWarpSpecializedSm90ELi1EEENSB_IJNSC_ILi64EEESI_NSB_IJSI_EEEEEENS_6half_tESL_NSA_8TiledMMAINSA_8MMA_AtomIJNSA_4SM904GMMA25MMA_64x64x16_F32F16F16_SSILNSP_5MajorE0ELSR_1ELNSP_7ScaleInE1ELSS_1EEEEEENSA_6LayoutINSB_IJSE_SE_SE_EEENSB_IJNSC_ILi0EEESX_SX_EEEEENSB_IJNSA_10UnderscoreES10_S10_EEEEENS7_6detail26Sm90ImplicitGemmTileTraitsINSA_20SM90_TMA_LOAD_IM2COLENSA_14ComposedLayoutINSA_7SwizzleILi3ELi4ELi3EEENSA_18smem_ptr_flag_bitsILi16EEENSV_INSB_IJNSB_IJNSC_ILi8EEES1B_EEENSB_IJSI_SE_EEENSB_IJSE_NSC_ILi14EEEEEEEEENSB_IJNSB_IJSI_NSC_ILi512EEEEEENSB_IJSE_SX_EEENSB_IJSX_NSC_ILi4096EEEEEEEEEEEEEvEENS14_INSA_23SM90_TMA_LOAD_MULTICASTENS16_IS18_S1A_NSV_INSB_IJS1D_S1C_S1F_EEENSB_IJS1J_S1I_S1L_EEEEEEEvEEEENS_8epilogue10collective6detail29Sm90TmaWarpSpecializedAdapterINS1Y_15DefaultEpilogueISL_NSB_IJNSB_IJlllEEESE_SX_EEES23_NS1X_6thread17LinearCombinationISL_Li1EffLNS24_9ScaleType4KindE0ELNS_15FloatRoundStyleE2ESL_EENS_4gemm15EpilogueDefaultEEEEEvvEEEEvNT_6ParamsE,"aw",@nobits
	.sectionflags	@""
	.align	16
	.zero		1024


//--------------------- .nv.shared.reserved.0     --------------------------
	.section	.nv.shared.reserved.0,"aw",@nobits
	.weak		__nv_reservedSMEM_offset_0_alias
	.size		__nv_reservedSMEM_offset_0_alias, 0, 0
	.other		__nv_reservedSMEM_offset_0_alias,@"STO_CUDA_RESERVED_SHARED STV_DEFAULT"
__nv_reservedSMEM_offset_0_alias:
	.zero		0


//--------------------- .nv.global                --------------------------
	.section	.nv.global,"aw",@nobits
.nv.global:
	.type		_ZN39_INTERNAL_87a98f3c_4_k_cu_2c683301_31634cute1_E,@object
	.size		_ZN39_INTERNAL_87a98f3c_4_k_cu_2c683301_31634cute1_E,(_ZN39_INTERNAL_87a98f3c_4_k_cu_2c683301_31634cuda3std3__45__cpo6cbeginE - _ZN39_INTERNAL_87a98f3c_4_k_cu_2c683301_31634cute1_E)
_ZN39_INTERNAL_87a98f3c_4_k_cu_2c683301_31634cute1_E:
	.zero		1
	.type		_ZN39_INTERNAL_87a98f3c_4_k_cu_2c683301_31634cuda3std3__45__cpo6cbeginE,@object
	.size		_ZN39_INTERNAL_87a98f3c_4_k_cu_2c683301_31634cuda3std3__45__cpo6cbeginE,(_ZN39_INTERNAL_87a98f3c_4_k_cu_2c683301_31634cuda3std3__48in_placeE - _ZN39_INTERNAL_87a98f3c_4_k_cu_2c683301_31634cuda3std3__45__cpo6cbeginE)
_ZN39_INTERNAL_87a98f3c_4_k_cu_2c683301_31634cuda3std3__45__cpo6cbeginE:
	.zero		1
	.type		_ZN39_INTERNAL_87a98f3c_4_k_cu_2c683301_31634cuda3std3__48in_placeE,@object
	.size		_ZN39_INTERNAL_87a98f3c_4_k_cu_2c683301_31634cuda3std3__48in_placeE,(_ZN39_INTERNAL_87a98f3c_4_k_cu_2c683301_31634cuda3std6ranges3__45__cpo9iter_moveE - _ZN39_INTERNAL_87a98f3c_4_k_cu_2c683301_31634cuda3std3__48in_placeE)
_ZN39_INTERNAL_87a98f3c_4_k_cu_2c683301_31634cuda3std3__48in_placeE:
	.zero		1
	.type		_ZN39_INTERNAL_87a98f3c_4_k_cu_2c683301_31634cuda3std6ranges3__45__cpo9iter_moveE,@object
	.size		_ZN39_INTERNAL_87a98f3c_4_k_cu_2c683301_31634cuda3std6ranges3__45__cpo9iter_moveE,(_ZN39_INTERNAL_87a98f3c_4_k_cu_2c683301_31634cuda3std3__45__cpo5beginE - _ZN39_INTERNAL_87a98f3c_4_k_cu_2c683301_31634cuda3std6ranges3__45__cpo9iter_moveE)
_ZN39_INTERNAL_87a98f3c_4_k_cu_2c683301_31634cuda3std6ranges3__45__cpo9iter_moveE:
	.zero		1
	.type		_ZN39_INTERNAL_87a98f3c_4_k_cu_2c683301_31634cuda3std3__45__cpo5beginE,@object
	.size		_ZN39_INTERNAL_87a98f3c_4_k_cu_2c683301_31634cuda3std3__45__cpo5beginE,(_ZN39_INTERNAL_87a98f3c_4_k_cu_2c683301_31634cuda3std3__441_GLOBAL__N__87a98f3c_4_k_cu_2c683301_31636ignoreE - _ZN39_INTERNAL_87a98f3c_4_k_cu_2c683301_31634cuda3std3__45__cpo5beginE)
_ZN39_INTERNAL_87a98f3c_4_k_cu_2c683301_31634cuda3std3__45__cpo5beginE:
	.zero		1
	.type		_ZN39_INTERNAL_87a98f3c_4_k_cu_2c683301_31634cuda3std3__441_GLOBAL__N__87a98f3c_4_k_cu_2c683301_31636ignoreE,@object
	.size		_ZN39_INTERNAL_87a98f3c_4_k_cu_2c683301_31634cuda3std3__441_GLOBAL__N__87a98f3c_4_k_cu_2c683301_31636ignoreE,(_ZN39_INTERNAL_87a98f3c_4_k_cu_2c683301_31634cute7productE - _ZN39_INTERNAL_87a98f3c_4_k_cu_2c683301_31634cuda3std3__441_GLOBAL__N__87a98f3c_4_k_cu_2c683301_31636ignoreE)
_ZN39_INTERNAL_87a98f3c_4_k_cu_2c683301_31634cuda3std3__441_GLOBAL__N__87a98f3c_4_k_cu_2c683301_31636ignoreE:
	.zero		1
	.type		_ZN39_INTERNAL_87a98f3c_4_k_cu_2c683301_31634cute7productE,@object
	.size		_ZN39_INTERNAL_87a98f3c_4_k_cu_2c683301_31634cute7productE,(_ZN39_INTERNAL_87a98f3c_4_k_cu_2c683301_31634cuda3std3__45__cpo3endE - _ZN39_INTERNAL_87a98f3c_4_k_cu_2c683301_31634cute7productE)
_ZN39_INTERNAL_87a98f3c_4_k_cu_2c683301_31634cute7productE:
	.zero		1
	.type		_ZN39_INTERNAL_87a98f3c_4_k_cu_2c683301_31634cuda3std3__45__cpo3endE,@object
	.size		_ZN39_INTERNAL_87a98f3c_4_k_cu_2c683301_31634cuda3std3__45__cpo3endE,(_ZN39_INTERNAL_87a98f3c_4_k_cu_2c683301_31634cuda3std3__419piecewise_constructE - _ZN39_INTERNAL_87a98f3c_4_k_cu_2c683301_31634cuda3std3__45__cpo3endE)
_ZN39_INTERNAL_87a98f3c_4_k_cu_2c683301_31634cuda3std3__45__cpo3endE:
	.zero		1
	.type		_ZN39_INTERNAL_87a98f3c_4_k_cu_2c683301_31634cuda3std3__419piecewise_constructE,@object
	.size		_ZN39_INTERNAL_87a98f3c_4_k_cu_2c683301_31634cuda3std3__419piecewise_constructE,(_ZN39_INTERNAL_87a98f3c_4_k_cu_2c683301_31634cuda3std3__45__cpo4cendE - _ZN39_INTERNAL_87a98f3c_4_k_cu_2c683301_31634cuda3std3__419piecewise_constructE)
_ZN39_INTERNAL_87a98f3c_4_k_cu_2c683301_31634cuda3std3__419piecewise_constructE:
	.zero		1
	.type		_ZN39_INTERNAL_87a98f3c_4_k_cu_2c683301_31634cuda3std3__45__cpo4cendE,@object
	.size		_ZN39_INTERNAL_87a98f3c_4_k_cu_2c683301_31634cuda3std3__45__cpo4cendE,(_ZN39_INTERNAL_87a98f3c_4_k_cu_2c683301_31634cuda3std6ranges3__45__cpo4swapE - _ZN39_INTERNAL_87a98f3c_4_k_cu_2c683301_31634cuda3std3__45__cpo4cendE)
_ZN39_INTERNAL_87a98f3c_4_k_cu_2c683301_31634cuda3std3__45__cpo4cendE:
	.zero		1
	.type		_ZN39_INTERNAL_87a98f3c_4_k_cu_2c683301_31634cuda3std6ranges3__45__cpo4swapE,@object
	.size		_ZN39_INTERNAL_87a98f3c_4_k_cu_2c683301_31634cuda3std6ranges3__45__cpo4swapE,(.L_7 - _ZN39_INTERNAL_87a98f3c_4_k_cu_2c683301_31634cuda3std6ranges3__45__cpo4swapE)
_ZN39_INTERNAL_87a98f3c_4_k_cu_2c683301_31634cuda3std6ranges3__45__cpo4swapE:
	.zero		1
.L_7:


//--------------------- .nv.constant0._ZN7cutlass13device_kernelINS_4conv6kernel13ConvUniversalINS1_16ConvProblemShapeILNS1_8OperatorE1ELi2EEENS1_10collective14CollectiveConvINS1_46MainloopSm90TmaGmmaWarpSpecializedImplicitGemmILS5_1ELi14ELi2EN4cute5tupleIJNSA_1CILi2EEENSC_ILi1EEESE_EEENS1_36KernelImplicitTmaWarpSpecializedSm90ELi1EEENSB_IJNSC_ILi64EEESI_NSB_IJSI_EEEEEENS_6half_tESL_NSA_8TiledMMAINSA_8MMA_AtomIJNSA_4SM904GMMA25MMA_64x64x16_F32F16F16_SSILNSP_5MajorE0ELSR_1ELNSP_7ScaleInE1ELSS_1EEEEEENSA_6LayoutINSB_IJSE_SE_SE_EEENSB_IJNSC_ILi0EEESX_SX_EEEEENSB_IJNSA_10UnderscoreES10_S10_EEEEENS7_6detail26Sm90ImplicitGemmTileTraitsINSA_20SM90_TMA_LOAD_IM2COLENSA_14ComposedLayoutINSA_7SwizzleILi3ELi4ELi3EEENSA_18smem_ptr_flag_bitsILi16EEENSV_INSB_IJNSB_IJNSC_ILi8EEES1B_EEENSB_IJSI_SE_EEENSB_IJSE_NSC_ILi14EEEEEEEEENSB_IJNSB_IJSI_NSC_ILi512EEEEEENSB_IJSE_SX_EEENSB_IJSX_NSC_ILi4096EEEEEEEEEEEEEvEENS14_INSA_23SM90_TMA_LOAD_MULTICASTENS16_IS18_S1A_NSV_INSB_IJS1D_S1C_S1F_EEENSB_IJS1J_S1I_S1L_EEEEEEEvEEEENS_8epilogue10collective6detail29Sm90TmaWarpSpecializedAdapterINS1Y_15DefaultEpilogueISL_NSB_IJNSB_IJlllEEESE_SX_EEES23_NS1X_6thread17LinearCombinationISL_Li1EffLNS24_9ScaleType4KindE0ELNS_15FloatRoundStyleE2ESL_EENS_4gemm15EpilogueDefaultEEEEEvvEEEEvNT_6ParamsE --------------------------
	.section	.nv.constant0._ZN7cutlass13device_kernelINS_4conv6kernel13ConvUniversalINS1_16ConvProblemShapeILNS1_8OperatorE1ELi2EEENS1_10collective14CollectiveConvINS1_46MainloopSm90TmaGmmaWarpSpecializedImplicitGemmILS5_1ELi14ELi2EN4cute5tupleIJNSA_1CILi2EEENSC_ILi1EEESE_EEENS1_36KernelImplicitTmaWarpSpecializedSm90ELi1EEENSB_IJNSC_ILi64EEESI_NSB_IJSI_EEEEEENS_6half_tESL_NSA_8TiledMMAINSA_8MMA_AtomIJNSA_4SM904GMMA25MMA_64x64x16_F32F16F16_SSILNSP_5MajorE0ELSR_1ELNSP_7ScaleInE1ELSS_1EEEEEENSA_6LayoutINSB_IJSE_SE_SE_EEENSB_IJNSC_ILi0EEESX_SX_EEEEENSB_IJNSA_10UnderscoreES10_S10_EEEEENS7_6detail26Sm90ImplicitGemmTileTraitsINSA_20SM90_TMA_LOAD_IM2COLENSA_14ComposedLayoutINSA_7SwizzleILi3ELi4ELi3EEENSA_18smem_ptr_flag_bitsILi16EEENSV_INSB_IJNSB_IJNSC_ILi8EEES1B_EEENSB_IJSI_SE_EEENSB_IJSE_NSC_ILi14EEEEEEEEENSB_IJNSB_IJSI_NSC_ILi512EEEEEENSB_IJSE_SX_EEENSB_IJSX_NSC_ILi4096EEEEEEEEEEEEEvEENS14_INSA_23SM90_TMA_LOAD_MULTICASTENS16_IS18_S1A_NSV_INSB_IJS1D_S1C_S1F_EEENSB_IJS1J_S1I_S1L_EEEEEEEvEEEENS_8epilogue10collective6detail29Sm90TmaWarpSpecializedAdapterINS1Y_15DefaultEpilogueISL_NSB_IJNSB_IJlllEEESE_SX_EEES23_NS1X_6thread17LinearCombinationISL_Li1EffLNS24_9ScaleType4KindE0ELNS_15FloatRoundStyleE2ESL_EENS_4gemm15EpilogueDefaultEEEEEvvEEEEvNT_6ParamsE,"a",@progbits
	.sectionflags	@""
	.align	4
.nv.constant0._ZN7cutlass13device_kernelINS_4conv6kernel13ConvUniversalINS1_16ConvProblemShapeILNS1_8OperatorE1ELi2EEENS1_10collective14CollectiveConvINS1_46MainloopSm90TmaGmmaWarpSpecializedImplicitGemmILS5_1ELi14ELi2EN4cute5tupleIJNSA_1CILi2EEENSC_ILi1EEESE_EEENS1_36KernelImplicitTmaWarpSpecializedSm90ELi1EEENSB_IJNSC_ILi64EEESI_NSB_IJSI_EEEEEENS_6half_tESL_NSA_8TiledMMAINSA_8MMA_AtomIJNSA_4SM904GMMA25MMA_64x64x16_F32F16F16_SSILNSP_5MajorE0ELSR_1ELNSP_7ScaleInE1ELSS_1EEEEEENSA_6LayoutINSB_IJSE_SE_SE_EEENSB_IJNSC_ILi0EEESX_SX_EEEEENSB_IJNSA_10UnderscoreES10_S10_EEEEENS7_6detail26Sm90ImplicitGemmTileTraitsINSA_20SM90_TMA_LOAD_IM2COLENSA_14ComposedLayoutINSA_7SwizzleILi3ELi4ELi3EEENSA_18smem_ptr_flag_bitsILi16EEENSV_INSB_IJNSB_IJNSC_ILi8EEES1B_EEENSB_IJSI_SE_EEENSB_IJSE_NSC_ILi14EEEEEEEEENSB_IJNSB_IJSI_NSC_ILi512EEEEEENSB_IJSE_SX_EEENSB_IJSX_NSC_ILi4096EEEEEEEEEEEEEvEENS14_INSA_23SM90_TMA_LOAD_MULTICASTENS16_IS18_S1A_NSV_INSB_IJS1D_S1C_S1F_EEENSB_IJS1J_S1I_S1L_EEEEEEEvEEEENS_8epilogue10collective6detail29Sm90TmaWarpSpecializedAdapterINS1Y_15DefaultEpilogueISL_NSB_IJNSB_IJlllEEESE_SX_EEES23_NS1X_6thread17LinearCombinationISL_Li1EffLNS24_9ScaleType4KindE0ELNS_15FloatRoundStyleE2ESL_EENS_4gemm15EpilogueDefaultEEEEEvvEEEEvNT_6ParamsE:
	.zero		1536


//--------------------- SYMBOLS --------------------------

	.type		.nv.reservedSmem.offset0,@object
	.size		.nv.reservedSmem.offset0,0x4
